//
// Generated by NVIDIA NVVM Compiler
//
// Compiler Build ID: CL-36424714
// Cuda compilation tools, release 13.0, V13.0.88
// Based on NVVM 20.0.0
//

.version 9.0
.target sm_100
.address_size 64

	// .globl	_Z28generate_random_private_keysP9uint256_tiy
.global .align 4 .b8 precalc_xorwow_matrix[102400];
.global .align 4 .b8 precalc_xorwow_offset_matrix[102400];
.global .align 4 .b8 mrg32k3aM1[2304];
.global .align 4 .b8 mrg32k3aM2[2304];
.global .align 4 .b8 mrg32k3aM1SubSeq[2016];
.global .align 4 .b8 mrg32k3aM2SubSeq[2016];
.global .align 4 .b8 mrg32k3aM1Seq[2304];
.global .align 4 .b8 mrg32k3aM2Seq[2304];
.const .align 8 .b8 __cr_lgamma_table[72];

.visible .entry _Z28generate_random_private_keysP9uint256_tiy(
	.param .u64 .ptr .align 1 _Z28generate_random_private_keysP9uint256_tiy_param_0,
	.param .u32 _Z28generate_random_private_keysP9uint256_tiy_param_1,
	.param .u64 _Z28generate_random_private_keysP9uint256_tiy_param_2
)
{
	.local .align 8 .b8 	__local_depot0[48];
	.reg .b64 	%SP;
	.reg .b64 	%SPL;
	.reg .pred 	%p<65>;
	.reg .b32 	%r<1297>;
	.reg .b64 	%rd<28>;

	mov.u64 	%SPL, __local_depot0;
	ld.param.u64 	%rd11, [_Z28generate_random_private_keysP9uint256_tiy_param_0];
	ld.param.u32 	%r555, [_Z28generate_random_private_keysP9uint256_tiy_param_1];
	ld.param.u64 	%rd12, [_Z28generate_random_private_keysP9uint256_tiy_param_2];
	mov.u32 	%r556, %ctaid.x;
	mov.u32 	%r557, %ntid.x;
	mov.u32 	%r558, %tid.x;
	mad.lo.s32 	%r1, %r556, %r557, %r558;
	setp.ge.s32 	%p1, %r1, %r555;
	@%p1 bra 	$L__BB0_118;
	add.u64 	%rd1, %SPL, 0;
	cvt.s64.s32 	%rd2, %r1;
	cvt.u32.u64 	%r559, %rd12;
	xor.b32  	%r560, %r559, -1429050551;
	mul.lo.s32 	%r561, %r560, 1099087573;
	{ .reg .b32 tmp; mov.b64 {tmp, %r562}, %rd12; }
	xor.b32  	%r563, %r562, -136515619;
	mul.lo.s32 	%r564, %r563, -1703105765;
	add.s32 	%r565, %r561, %r564;
	add.s32 	%r2, %r565, 6615241;
	add.s32 	%r1027, %r561, 123456789;
	st.local.v2.u32 	[%rd1], {%r2, %r1027};
	xor.b32  	%r1026, %r561, 362436069;
	add.s32 	%r1025, %r564, 521288629;
	st.local.v2.u32 	[%rd1+8], {%r1026, %r1025};
	xor.b32  	%r1024, %r564, 88675123;
	add.s32 	%r1023, %r561, 5783321;
	st.local.v2.u32 	[%rd1+16], {%r1024, %r1023};
	setp.eq.s32 	%p2, %r1, 0;
	@%p2 bra 	$L__BB0_116;
	mov.b32 	%r1010, 0;
	mov.u64 	%rd27, %rd2;
$L__BB0_3:
	mov.u64 	%rd3, %rd27;
	and.b64  	%rd4, %rd3, 3;
	setp.eq.s64 	%p3, %rd4, 0;
	@%p3 bra 	$L__BB0_115;
	mul.wide.u32 	%rd14, %r1010, 3200;
	mov.u64 	%rd15, precalc_xorwow_matrix;
	add.s64 	%rd5, %rd15, %rd14;
	mov.b32 	%r1023, 0;
	mov.u32 	%r1024, %r1023;
	mov.u32 	%r1025, %r1023;
	mov.u32 	%r1026, %r1023;
	mov.u32 	%r1027, %r1023;
	mov.u32 	%r1016, %r1023;
$L__BB0_5:
	mul.wide.u32 	%rd16, %r1016, 4;
	add.s64 	%rd17, %rd1, %rd16;
	ld.local.u32 	%r20, [%rd17+4];
	shl.b32 	%r21, %r1016, 5;
	mov.b32 	%r1022, 0;
$L__BB0_6:
	.pragma "nounroll";
	shr.u32 	%r569, %r20, %r1022;
	and.b32  	%r570, %r569, 1;
	setp.eq.b32 	%p4, %r570, 1;
	not.pred 	%p5, %p4;
	add.s32 	%r571, %r21, %r1022;
	mul.lo.s32 	%r572, %r571, 5;
	mul.wide.u32 	%rd18, %r572, 4;
	add.s64 	%rd6, %rd5, %rd18;
	@%p5 bra 	$L__BB0_8;
	ld.global.u32 	%r573, [%rd6];
	xor.b32  	%r1027, %r1027, %r573;
	ld.global.u32 	%r574, [%rd6+4];
	xor.b32  	%r1026, %r1026, %r574;
	ld.global.u32 	%r575, [%rd6+8];
	xor.b32  	%r1025, %r1025, %r575;
	ld.global.u32 	%r576, [%rd6+12];
	xor.b32  	%r1024, %r1024, %r576;
	ld.global.u32 	%r577, [%rd6+16];
	xor.b32  	%r1023, %r1023, %r577;
$L__BB0_8:
	and.b32  	%r579, %r569, 2;
	setp.eq.s32 	%p6, %r579, 0;
	@%p6 bra 	$L__BB0_10;
	ld.global.u32 	%r580, [%rd6+20];
	xor.b32  	%r1027, %r1027, %r580;
	ld.global.u32 	%r581, [%rd6+24];
	xor.b32  	%r1026, %r1026, %r581;
	ld.global.u32 	%r582, [%rd6+28];
	xor.b32  	%r1025, %r1025, %r582;
	ld.global.u32 	%r583, [%rd6+32];
	xor.b32  	%r1024, %r1024, %r583;
	ld.global.u32 	%r584, [%rd6+36];
	xor.b32  	%r1023, %r1023, %r584;
$L__BB0_10:
	and.b32  	%r586, %r569, 4;
	setp.eq.s32 	%p7, %r586, 0;
	@%p7 bra 	$L__BB0_12;
	ld.global.u32 	%r587, [%rd6+40];
	xor.b32  	%r1027, %r1027, %r587;
	ld.global.u32 	%r588, [%rd6+44];
	xor.b32  	%r1026, %r1026, %r588;
	ld.global.u32 	%r589, [%rd6+48];
	xor.b32  	%r1025, %r1025, %r589;
	ld.global.u32 	%r590, [%rd6+52];
	xor.b32  	%r1024, %r1024, %r590;
	ld.global.u32 	%r591, [%rd6+56];
	xor.b32  	%r1023, %r1023, %r591;
$L__BB0_12:
	and.b32  	%r593, %r569, 8;
	setp.eq.s32 	%p8, %r593, 0;
	@%p8 bra 	$L__BB0_14;
	ld.global.u32 	%r594, [%rd6+60];
	xor.b32  	%r1027, %r1027, %r594;
	ld.global.u32 	%r595, [%rd6+64];
	xor.b32  	%r1026, %r1026, %r595;
	ld.global.u32 	%r596, [%rd6+68];
	xor.b32  	%r1025, %r1025, %r596;
	ld.global.u32 	%r597, [%rd6+72];
	xor.b32  	%r1024, %r1024, %r597;
	ld.global.u32 	%r598, [%rd6+76];
	xor.b32  	%r1023, %r1023, %r598;
$L__BB0_14:
	and.b32  	%r600, %r569, 16;
	setp.eq.s32 	%p9, %r600, 0;
	@%p9 bra 	$L__BB0_16;
	ld.global.u32 	%r601, [%rd6+80];
	xor.b32  	%r1027, %r1027, %r601;
	ld.global.u32 	%r602, [%rd6+84];
	xor.b32  	%r1026, %r1026, %r602;
	ld.global.u32 	%r603, [%rd6+88];
	xor.b32  	%r1025, %r1025, %r603;
	ld.global.u32 	%r604, [%rd6+92];
	xor.b32  	%r1024, %r1024, %r604;
	ld.global.u32 	%r605, [%rd6+96];
	xor.b32  	%r1023, %r1023, %r605;
$L__BB0_16:
	and.b32  	%r607, %r569, 32;
	setp.eq.s32 	%p10, %r607, 0;
	@%p10 bra 	$L__BB0_18;
	ld.global.u32 	%r608, [%rd6+100];
	xor.b32  	%r1027, %r1027, %r608;
	ld.global.u32 	%r609, [%rd6+104];
	xor.b32  	%r1026, %r1026, %r609;
	ld.global.u32 	%r610, [%rd6+108];
	xor.b32  	%r1025, %r1025, %r610;
	ld.global.u32 	%r611, [%rd6+112];
	xor.b32  	%r1024, %r1024, %r611;
	ld.global.u32 	%r612, [%rd6+116];
	xor.b32  	%r1023, %r1023, %r612;
$L__BB0_18:
	and.b32  	%r614, %r569, 64;
	setp.eq.s32 	%p11, %r614, 0;
	@%p11 bra 	$L__BB0_20;
	ld.global.u32 	%r615, [%rd6+120];
	xor.b32  	%r1027, %r1027, %r615;
	ld.global.u32 	%r616, [%rd6+124];
	xor.b32  	%r1026, %r1026, %r616;
	ld.global.u32 	%r617, [%rd6+128];
	xor.b32  	%r1025, %r1025, %r617;
	ld.global.u32 	%r618, [%rd6+132];
	xor.b32  	%r1024, %r1024, %r618;
	ld.global.u32 	%r619, [%rd6+136];
	xor.b32  	%r1023, %r1023, %r619;
$L__BB0_20:
	and.b32  	%r621, %r569, 128;
	setp.eq.s32 	%p12, %r621, 0;
	@%p12 bra 	$L__BB0_22;
	ld.global.u32 	%r622, [%rd6+140];
	xor.b32  	%r1027, %r1027, %r622;
	ld.global.u32 	%r623, [%rd6+144];
	xor.b32  	%r1026, %r1026, %r623;
	ld.global.u32 	%r624, [%rd6+148];
	xor.b32  	%r1025, %r1025, %r624;
	ld.global.u32 	%r625, [%rd6+152];
	xor.b32  	%r1024, %r1024, %r625;
	ld.global.u32 	%r626, [%rd6+156];
	xor.b32  	%r1023, %r1023, %r626;
$L__BB0_22:
	and.b32  	%r628, %r569, 256;
	setp.eq.s32 	%p13, %r628, 0;
	@%p13 bra 	$L__BB0_24;
	ld.global.u32 	%r629, [%rd6+160];
	xor.b32  	%r1027, %r1027, %r629;
	ld.global.u32 	%r630, [%rd6+164];
	xor.b32  	%r1026, %r1026, %r630;
	ld.global.u32 	%r631, [%rd6+168];
	xor.b32  	%r1025, %r1025, %r631;
	ld.global.u32 	%r632, [%rd6+172];
	xor.b32  	%r1024, %r1024, %r632;
	ld.global.u32 	%r633, [%rd6+176];
	xor.b32  	%r1023, %r1023, %r633;
$L__BB0_24:
	and.b32  	%r635, %r569, 512;
	setp.eq.s32 	%p14, %r635, 0;
	@%p14 bra 	$L__BB0_26;
	ld.global.u32 	%r636, [%rd6+180];
	xor.b32  	%r1027, %r1027, %r636;
	ld.global.u32 	%r637, [%rd6+184];
	xor.b32  	%r1026, %r1026, %r637;
	ld.global.u32 	%r638, [%rd6+188];
	xor.b32  	%r1025, %r1025, %r638;
	ld.global.u32 	%r639, [%rd6+192];
	xor.b32  	%r1024, %r1024, %r639;
	ld.global.u32 	%r640, [%rd6+196];
	xor.b32  	%r1023, %r1023, %r640;
$L__BB0_26:
	and.b32  	%r642, %r569, 1024;
	setp.eq.s32 	%p15, %r642, 0;
	@%p15 bra 	$L__BB0_28;
	ld.global.u32 	%r643, [%rd6+200];
	xor.b32  	%r1027, %r1027, %r643;
	ld.global.u32 	%r644, [%rd6+204];
	xor.b32  	%r1026, %r1026, %r644;
	ld.global.u32 	%r645, [%rd6+208];
	xor.b32  	%r1025, %r1025, %r645;
	ld.global.u32 	%r646, [%rd6+212];
	xor.b32  	%r1024, %r1024, %r646;
	ld.global.u32 	%r647, [%rd6+216];
	xor.b32  	%r1023, %r1023, %r647;
$L__BB0_28:
	and.b32  	%r649, %r569, 2048;
	setp.eq.s32 	%p16, %r649, 0;
	@%p16 bra 	$L__BB0_30;
	ld.global.u32 	%r650, [%rd6+220];
	xor.b32  	%r1027, %r1027, %r650;
	ld.global.u32 	%r651, [%rd6+224];
	xor.b32  	%r1026, %r1026, %r651;
	ld.global.u32 	%r652, [%rd6+228];
	xor.b32  	%r1025, %r1025, %r652;
	ld.global.u32 	%r653, [%rd6+232];
	xor.b32  	%r1024, %r1024, %r653;
	ld.global.u32 	%r654, [%rd6+236];
	xor.b32  	%r1023, %r1023, %r654;
$L__BB0_30:
	and.b32  	%r656, %r569, 4096;
	setp.eq.s32 	%p17, %r656, 0;
	@%p17 bra 	$L__BB0_32;
	ld.global.u32 	%r657, [%rd6+240];
	xor.b32  	%r1027, %r1027, %r657;
	ld.global.u32 	%r658, [%rd6+244];
	xor.b32  	%r1026, %r1026, %r658;
	ld.global.u32 	%r659, [%rd6+248];
	xor.b32  	%r1025, %r1025, %r659;
	ld.global.u32 	%r660, [%rd6+252];
	xor.b32  	%r1024, %r1024, %r660;
	ld.global.u32 	%r661, [%rd6+256];
	xor.b32  	%r1023, %r1023, %r661;
$L__BB0_32:
	and.b32  	%r663, %r569, 8192;
	setp.eq.s32 	%p18, %r663, 0;
	@%p18 bra 	$L__BB0_34;
	ld.global.u32 	%r664, [%rd6+260];
	xor.b32  	%r1027, %r1027, %r664;
	ld.global.u32 	%r665, [%rd6+264];
	xor.b32  	%r1026, %r1026, %r665;
	ld.global.u32 	%r666, [%rd6+268];
	xor.b32  	%r1025, %r1025, %r666;
	ld.global.u32 	%r667, [%rd6+272];
	xor.b32  	%r1024, %r1024, %r667;
	ld.global.u32 	%r668, [%rd6+276];
	xor.b32  	%r1023, %r1023, %r668;
$L__BB0_34:
	and.b32  	%r670, %r569, 16384;
	setp.eq.s32 	%p19, %r670, 0;
	@%p19 bra 	$L__BB0_36;
	ld.global.u32 	%r671, [%rd6+280];
	xor.b32  	%r1027, %r1027, %r671;
	ld.global.u32 	%r672, [%rd6+284];
	xor.b32  	%r1026, %r1026, %r672;
	ld.global.u32 	%r673, [%rd6+288];
	xor.b32  	%r1025, %r1025, %r673;
	ld.global.u32 	%r674, [%rd6+292];
	xor.b32  	%r1024, %r1024, %r674;
	ld.global.u32 	%r675, [%rd6+296];
	xor.b32  	%r1023, %r1023, %r675;
$L__BB0_36:
	and.b32  	%r677, %r569, 32768;
	setp.eq.s32 	%p20, %r677, 0;
	@%p20 bra 	$L__BB0_38;
	ld.global.u32 	%r678, [%rd6+300];
	xor.b32  	%r1027, %r1027, %r678;
	ld.global.u32 	%r679, [%rd6+304];
	xor.b32  	%r1026, %r1026, %r679;
	ld.global.u32 	%r680, [%rd6+308];
	xor.b32  	%r1025, %r1025, %r680;
	ld.global.u32 	%r681, [%rd6+312];
	xor.b32  	%r1024, %r1024, %r681;
	ld.global.u32 	%r682, [%rd6+316];
	xor.b32  	%r1023, %r1023, %r682;
$L__BB0_38:
	add.s32 	%r1022, %r1022, 16;
	setp.ne.s32 	%p21, %r1022, 32;
	@%p21 bra 	$L__BB0_6;
	mad.lo.s32 	%r683, %r1016, -31, %r21;
	add.s32 	%r1016, %r683, 1;
	setp.ne.s32 	%p22, %r1016, 5;
	@%p22 bra 	$L__BB0_5;
	st.local.u32 	[%rd1+4], %r1027;
	st.local.v2.u32 	[%rd1+8], {%r1026, %r1025};
	st.local.v2.u32 	[%rd1+16], {%r1024, %r1023};
	setp.eq.s64 	%p23, %rd4, 1;
	@%p23 bra 	$L__BB0_115;
	mov.b32 	%r1023, 0;
	mov.u32 	%r1024, %r1023;
	mov.u32 	%r1025, %r1023;
	mov.u32 	%r1026, %r1023;
	mov.u32 	%r1027, %r1023;
	mov.u32 	%r1108, %r1023;
$L__BB0_42:
	mul.wide.u32 	%rd19, %r1108, 4;
	add.s64 	%rd20, %rd1, %rd19;
	ld.local.u32 	%r196, [%rd20+4];
	shl.b32 	%r197, %r1108, 5;
	mov.b32 	%r1114, 0;
$L__BB0_43:
	.pragma "nounroll";
	shr.u32 	%r686, %r196, %r1114;
	and.b32  	%r687, %r686, 1;
	setp.eq.b32 	%p24, %r687, 1;
	not.pred 	%p25, %p24;
	add.s32 	%r688, %r197, %r1114;
	mul.lo.s32 	%r689, %r688, 5;
	mul.wide.u32 	%rd21, %r689, 4;
	add.s64 	%rd7, %rd5, %rd21;
	@%p25 bra 	$L__BB0_45;
	ld.global.u32 	%r690, [%rd7];
	xor.b32  	%r1027, %r1027, %r690;
	ld.global.u32 	%r691, [%rd7+4];
	xor.b32  	%r1026, %r1026, %r691;
	ld.global.u32 	%r692, [%rd7+8];
	xor.b32  	%r1025, %r1025, %r692;
	ld.global.u32 	%r693, [%rd7+12];
	xor.b32  	%r1024, %r1024, %r693;
	ld.global.u32 	%r694, [%rd7+16];
	xor.b32  	%r1023, %r1023, %r694;
$L__BB0_45:
	and.b32  	%r696, %r686, 2;
	setp.eq.s32 	%p26, %r696, 0;
	@%p26 bra 	$L__BB0_47;
	ld.global.u32 	%r697, [%rd7+20];
	xor.b32  	%r1027, %r1027, %r697;
	ld.global.u32 	%r698, [%rd7+24];
	xor.b32  	%r1026, %r1026, %r698;
	ld.global.u32 	%r699, [%rd7+28];
	xor.b32  	%r1025, %r1025, %r699;
	ld.global.u32 	%r700, [%rd7+32];
	xor.b32  	%r1024, %r1024, %r700;
	ld.global.u32 	%r701, [%rd7+36];
	xor.b32  	%r1023, %r1023, %r701;
$L__BB0_47:
	and.b32  	%r703, %r686, 4;
	setp.eq.s32 	%p27, %r703, 0;
	@%p27 bra 	$L__BB0_49;
	ld.global.u32 	%r704, [%rd7+40];
	xor.b32  	%r1027, %r1027, %r704;
	ld.global.u32 	%r705, [%rd7+44];
	xor.b32  	%r1026, %r1026, %r705;
	ld.global.u32 	%r706, [%rd7+48];
	xor.b32  	%r1025, %r1025, %r706;
	ld.global.u32 	%r707, [%rd7+52];
	xor.b32  	%r1024, %r1024, %r707;
	ld.global.u32 	%r708, [%rd7+56];
	xor.b32  	%r1023, %r1023, %r708;
$L__BB0_49:
	and.b32  	%r710, %r686, 8;
	setp.eq.s32 	%p28, %r710, 0;
	@%p28 bra 	$L__BB0_51;
	ld.global.u32 	%r711, [%rd7+60];
	xor.b32  	%r1027, %r1027, %r711;
	ld.global.u32 	%r712, [%rd7+64];
	xor.b32  	%r1026, %r1026, %r712;
	ld.global.u32 	%r713, [%rd7+68];
	xor.b32  	%r1025, %r1025, %r713;
	ld.global.u32 	%r714, [%rd7+72];
	xor.b32  	%r1024, %r1024, %r714;
	ld.global.u32 	%r715, [%rd7+76];
	xor.b32  	%r1023, %r1023, %r715;
$L__BB0_51:
	and.b32  	%r717, %r686, 16;
	setp.eq.s32 	%p29, %r717, 0;
	@%p29 bra 	$L__BB0_53;
	ld.global.u32 	%r718, [%rd7+80];
	xor.b32  	%r1027, %r1027, %r718;
	ld.global.u32 	%r719, [%rd7+84];
	xor.b32  	%r1026, %r1026, %r719;
	ld.global.u32 	%r720, [%rd7+88];
	xor.b32  	%r1025, %r1025, %r720;
	ld.global.u32 	%r721, [%rd7+92];
	xor.b32  	%r1024, %r1024, %r721;
	ld.global.u32 	%r722, [%rd7+96];
	xor.b32  	%r1023, %r1023, %r722;
$L__BB0_53:
	and.b32  	%r724, %r686, 32;
	setp.eq.s32 	%p30, %r724, 0;
	@%p30 bra 	$L__BB0_55;
	ld.global.u32 	%r725, [%rd7+100];
	xor.b32  	%r1027, %r1027, %r725;
	ld.global.u32 	%r726, [%rd7+104];
	xor.b32  	%r1026, %r1026, %r726;
	ld.global.u32 	%r727, [%rd7+108];
	xor.b32  	%r1025, %r1025, %r727;
	ld.global.u32 	%r728, [%rd7+112];
	xor.b32  	%r1024, %r1024, %r728;
	ld.global.u32 	%r729, [%rd7+116];
	xor.b32  	%r1023, %r1023, %r729;
$L__BB0_55:
	and.b32  	%r731, %r686, 64;
	setp.eq.s32 	%p31, %r731, 0;
	@%p31 bra 	$L__BB0_57;
	ld.global.u32 	%r732, [%rd7+120];
	xor.b32  	%r1027, %r1027, %r732;
	ld.global.u32 	%r733, [%rd7+124];
	xor.b32  	%r1026, %r1026, %r733;
	ld.global.u32 	%r734, [%rd7+128];
	xor.b32  	%r1025, %r1025, %r734;
	ld.global.u32 	%r735, [%rd7+132];
	xor.b32  	%r1024, %r1024, %r735;
	ld.global.u32 	%r736, [%rd7+136];
	xor.b32  	%r1023, %r1023, %r736;
$L__BB0_57:
	and.b32  	%r738, %r686, 128;
	setp.eq.s32 	%p32, %r738, 0;
	@%p32 bra 	$L__BB0_59;
	ld.global.u32 	%r739, [%rd7+140];
	xor.b32  	%r1027, %r1027, %r739;
	ld.global.u32 	%r740, [%rd7+144];
	xor.b32  	%r1026, %r1026, %r740;
	ld.global.u32 	%r741, [%rd7+148];
	xor.b32  	%r1025, %r1025, %r741;
	ld.global.u32 	%r742, [%rd7+152];
	xor.b32  	%r1024, %r1024, %r742;
	ld.global.u32 	%r743, [%rd7+156];
	xor.b32  	%r1023, %r1023, %r743;
$L__BB0_59:
	and.b32  	%r745, %r686, 256;
	setp.eq.s32 	%p33, %r745, 0;
	@%p33 bra 	$L__BB0_61;
	ld.global.u32 	%r746, [%rd7+160];
	xor.b32  	%r1027, %r1027, %r746;
	ld.global.u32 	%r747, [%rd7+164];
	xor.b32  	%r1026, %r1026, %r747;
	ld.global.u32 	%r748, [%rd7+168];
	xor.b32  	%r1025, %r1025, %r748;
	ld.global.u32 	%r749, [%rd7+172];
	xor.b32  	%r1024, %r1024, %r749;
	ld.global.u32 	%r750, [%rd7+176];
	xor.b32  	%r1023, %r1023, %r750;
$L__BB0_61:
	and.b32  	%r752, %r686, 512;
	setp.eq.s32 	%p34, %r752, 0;
	@%p34 bra 	$L__BB0_63;
	ld.global.u32 	%r753, [%rd7+180];
	xor.b32  	%r1027, %r1027, %r753;
	ld.global.u32 	%r754, [%rd7+184];
	xor.b32  	%r1026, %r1026, %r754;
	ld.global.u32 	%r755, [%rd7+188];
	xor.b32  	%r1025, %r1025, %r755;
	ld.global.u32 	%r756, [%rd7+192];
	xor.b32  	%r1024, %r1024, %r756;
	ld.global.u32 	%r757, [%rd7+196];
	xor.b32  	%r1023, %r1023, %r757;
$L__BB0_63:
	and.b32  	%r759, %r686, 1024;
	setp.eq.s32 	%p35, %r759, 0;
	@%p35 bra 	$L__BB0_65;
	ld.global.u32 	%r760, [%rd7+200];
	xor.b32  	%r1027, %r1027, %r760;
	ld.global.u32 	%r761, [%rd7+204];
	xor.b32  	%r1026, %r1026, %r761;
	ld.global.u32 	%r762, [%rd7+208];
	xor.b32  	%r1025, %r1025, %r762;
	ld.global.u32 	%r763, [%rd7+212];
	xor.b32  	%r1024, %r1024, %r763;
	ld.global.u32 	%r764, [%rd7+216];
	xor.b32  	%r1023, %r1023, %r764;
$L__BB0_65:
	and.b32  	%r766, %r686, 2048;
	setp.eq.s32 	%p36, %r766, 0;
	@%p36 bra 	$L__BB0_67;
	ld.global.u32 	%r767, [%rd7+220];
	xor.b32  	%r1027, %r1027, %r767;
	ld.global.u32 	%r768, [%rd7+224];
	xor.b32  	%r1026, %r1026, %r768;
	ld.global.u32 	%r769, [%rd7+228];
	xor.b32  	%r1025, %r1025, %r769;
	ld.global.u32 	%r770, [%rd7+232];
	xor.b32  	%r1024, %r1024, %r770;
	ld.global.u32 	%r771, [%rd7+236];
	xor.b32  	%r1023, %r1023, %r771;
$L__BB0_67:
	and.b32  	%r773, %r686, 4096;
	setp.eq.s32 	%p37, %r773, 0;
	@%p37 bra 	$L__BB0_69;
	ld.global.u32 	%r774, [%rd7+240];
	xor.b32  	%r1027, %r1027, %r774;
	ld.global.u32 	%r775, [%rd7+244];
	xor.b32  	%r1026, %r1026, %r775;
	ld.global.u32 	%r776, [%rd7+248];
	xor.b32  	%r1025, %r1025, %r776;
	ld.global.u32 	%r777, [%rd7+252];
	xor.b32  	%r1024, %r1024, %r777;
	ld.global.u32 	%r778, [%rd7+256];
	xor.b32  	%r1023, %r1023, %r778;
$L__BB0_69:
	and.b32  	%r780, %r686, 8192;
	setp.eq.s32 	%p38, %r780, 0;
	@%p38 bra 	$L__BB0_71;
	ld.global.u32 	%r781, [%rd7+260];
	xor.b32  	%r1027, %r1027, %r781;
	ld.global.u32 	%r782, [%rd7+264];
	xor.b32  	%r1026, %r1026, %r782;
	ld.global.u32 	%r783, [%rd7+268];
	xor.b32  	%r1025, %r1025, %r783;
	ld.global.u32 	%r784, [%rd7+272];
	xor.b32  	%r1024, %r1024, %r784;
	ld.global.u32 	%r785, [%rd7+276];
	xor.b32  	%r1023, %r1023, %r785;
$L__BB0_71:
	and.b32  	%r787, %r686, 16384;
	setp.eq.s32 	%p39, %r787, 0;
	@%p39 bra 	$L__BB0_73;
	ld.global.u32 	%r788, [%rd7+280];
	xor.b32  	%r1027, %r1027, %r788;
	ld.global.u32 	%r789, [%rd7+284];
	xor.b32  	%r1026, %r1026, %r789;
	ld.global.u32 	%r790, [%rd7+288];
	xor.b32  	%r1025, %r1025, %r790;
	ld.global.u32 	%r791, [%rd7+292];
	xor.b32  	%r1024, %r1024, %r791;
	ld.global.u32 	%r792, [%rd7+296];
	xor.b32  	%r1023, %r1023, %r792;
$L__BB0_73:
	and.b32  	%r794, %r686, 32768;
	setp.eq.s32 	%p40, %r794, 0;
	@%p40 bra 	$L__BB0_75;
	ld.global.u32 	%r795, [%rd7+300];
	xor.b32  	%r1027, %r1027, %r795;
	ld.global.u32 	%r796, [%rd7+304];
	xor.b32  	%r1026, %r1026, %r796;
	ld.global.u32 	%r797, [%rd7+308];
	xor.b32  	%r1025, %r1025, %r797;
	ld.global.u32 	%r798, [%rd7+312];
	xor.b32  	%r1024, %r1024, %r798;
	ld.global.u32 	%r799, [%rd7+316];
	xor.b32  	%r1023, %r1023, %r799;
$L__BB0_75:
	add.s32 	%r1114, %r1114, 16;
	setp.ne.s32 	%p41, %r1114, 32;
	@%p41 bra 	$L__BB0_43;
	mad.lo.s32 	%r800, %r1108, -31, %r197;
	add.s32 	%r1108, %r800, 1;
	setp.ne.s32 	%p42, %r1108, 5;
	@%p42 bra 	$L__BB0_42;
	st.local.u32 	[%rd1+4], %r1027;
	st.local.v2.u32 	[%rd1+8], {%r1026, %r1025};
	st.local.v2.u32 	[%rd1+16], {%r1024, %r1023};
	setp.ne.s64 	%p43, %rd4, 3;
	@%p43 bra 	$L__BB0_115;
	mov.b32 	%r1023, 0;
	mov.u32 	%r1024, %r1023;
	mov.u32 	%r1025, %r1023;
	mov.u32 	%r1026, %r1023;
	mov.u32 	%r1027, %r1023;
	mov.u32 	%r1200, %r1023;
$L__BB0_79:
	mul.wide.u32 	%rd22, %r1200, 4;
	add.s64 	%rd23, %rd1, %rd22;
	ld.local.u32 	%r372, [%rd23+4];
	shl.b32 	%r373, %r1200, 5;
	mov.b32 	%r1206, 0;
$L__BB0_80:
	.pragma "nounroll";
	shr.u32 	%r803, %r372, %r1206;
	and.b32  	%r804, %r803, 1;
	setp.eq.b32 	%p44, %r804, 1;
	not.pred 	%p45, %p44;
	add.s32 	%r805, %r373, %r1206;
	mul.lo.s32 	%r806, %r805, 5;
	mul.wide.u32 	%rd24, %r806, 4;
	add.s64 	%rd8, %rd5, %rd24;
	@%p45 bra 	$L__BB0_82;
	ld.global.u32 	%r807, [%rd8];
	xor.b32  	%r1027, %r1027, %r807;
	ld.global.u32 	%r808, [%rd8+4];
	xor.b32  	%r1026, %r1026, %r808;
	ld.global.u32 	%r809, [%rd8+8];
	xor.b32  	%r1025, %r1025, %r809;
	ld.global.u32 	%r810, [%rd8+12];
	xor.b32  	%r1024, %r1024, %r810;
	ld.global.u32 	%r811, [%rd8+16];
	xor.b32  	%r1023, %r1023, %r811;
$L__BB0_82:
	and.b32  	%r813, %r803, 2;
	setp.eq.s32 	%p46, %r813, 0;
	@%p46 bra 	$L__BB0_84;
	ld.global.u32 	%r814, [%rd8+20];
	xor.b32  	%r1027, %r1027, %r814;
	ld.global.u32 	%r815, [%rd8+24];
	xor.b32  	%r1026, %r1026, %r815;
	ld.global.u32 	%r816, [%rd8+28];
	xor.b32  	%r1025, %r1025, %r816;
	ld.global.u32 	%r817, [%rd8+32];
	xor.b32  	%r1024, %r1024, %r817;
	ld.global.u32 	%r818, [%rd8+36];
	xor.b32  	%r1023, %r1023, %r818;
$L__BB0_84:
	and.b32  	%r820, %r803, 4;
	setp.eq.s32 	%p47, %r820, 0;
	@%p47 bra 	$L__BB0_86;
	ld.global.u32 	%r821, [%rd8+40];
	xor.b32  	%r1027, %r1027, %r821;
	ld.global.u32 	%r822, [%rd8+44];
	xor.b32  	%r1026, %r1026, %r822;
	ld.global.u32 	%r823, [%rd8+48];
	xor.b32  	%r1025, %r1025, %r823;
	ld.global.u32 	%r824, [%rd8+52];
	xor.b32  	%r1024, %r1024, %r824;
	ld.global.u32 	%r825, [%rd8+56];
	xor.b32  	%r1023, %r1023, %r825;
$L__BB0_86:
	and.b32  	%r827, %r803, 8;
	setp.eq.s32 	%p48, %r827, 0;
	@%p48 bra 	$L__BB0_88;
	ld.global.u32 	%r828, [%rd8+60];
	xor.b32  	%r1027, %r1027, %r828;
	ld.global.u32 	%r829, [%rd8+64];
	xor.b32  	%r1026, %r1026, %r829;
	ld.global.u32 	%r830, [%rd8+68];
	xor.b32  	%r1025, %r1025, %r830;
	ld.global.u32 	%r831, [%rd8+72];
	xor.b32  	%r1024, %r1024, %r831;
	ld.global.u32 	%r832, [%rd8+76];
	xor.b32  	%r1023, %r1023, %r832;
$L__BB0_88:
	and.b32  	%r834, %r803, 16;
	setp.eq.s32 	%p49, %r834, 0;
	@%p49 bra 	$L__BB0_90;
	ld.global.u32 	%r835, [%rd8+80];
	xor.b32  	%r1027, %r1027, %r835;
	ld.global.u32 	%r836, [%rd8+84];
	xor.b32  	%r1026, %r1026, %r836;
	ld.global.u32 	%r837, [%rd8+88];
	xor.b32  	%r1025, %r1025, %r837;
	ld.global.u32 	%r838, [%rd8+92];
	xor.b32  	%r1024, %r1024, %r838;
	ld.global.u32 	%r839, [%rd8+96];
	xor.b32  	%r1023, %r1023, %r839;
$L__BB0_90:
	and.b32  	%r841, %r803, 32;
	setp.eq.s32 	%p50, %r841, 0;
	@%p50 bra 	$L__BB0_92;
	ld.global.u32 	%r842, [%rd8+100];
	xor.b32  	%r1027, %r1027, %r842;
	ld.global.u32 	%r843, [%rd8+104];
	xor.b32  	%r1026, %r1026, %r843;
	ld.global.u32 	%r844, [%rd8+108];
	xor.b32  	%r1025, %r1025, %r844;
	ld.global.u32 	%r845, [%rd8+112];
	xor.b32  	%r1024, %r1024, %r845;
	ld.global.u32 	%r846, [%rd8+116];
	xor.b32  	%r1023, %r1023, %r846;
$L__BB0_92:
	and.b32  	%r848, %r803, 64;
	setp.eq.s32 	%p51, %r848, 0;
	@%p51 bra 	$L__BB0_94;
	ld.global.u32 	%r849, [%rd8+120];
	xor.b32  	%r1027, %r1027, %r849;
	ld.global.u32 	%r850, [%rd8+124];
	xor.b32  	%r1026, %r1026, %r850;
	ld.global.u32 	%r851, [%rd8+128];
	xor.b32  	%r1025, %r1025, %r851;
	ld.global.u32 	%r852, [%rd8+132];
	xor.b32  	%r1024, %r1024, %r852;
	ld.global.u32 	%r853, [%rd8+136];
	xor.b32  	%r1023, %r1023, %r853;
$L__BB0_94:
	and.b32  	%r855, %r803, 128;
	setp.eq.s32 	%p52, %r855, 0;
	@%p52 bra 	$L__BB0_96;
	ld.global.u32 	%r856, [%rd8+140];
	xor.b32  	%r1027, %r1027, %r856;
	ld.global.u32 	%r857, [%rd8+144];
	xor.b32  	%r1026, %r1026, %r857;
	ld.global.u32 	%r858, [%rd8+148];
	xor.b32  	%r1025, %r1025, %r858;
	ld.global.u32 	%r859, [%rd8+152];
	xor.b32  	%r1024, %r1024, %r859;
	ld.global.u32 	%r860, [%rd8+156];
	xor.b32  	%r1023, %r1023, %r860;
$L__BB0_96:
	and.b32  	%r862, %r803, 256;
	setp.eq.s32 	%p53, %r862, 0;
	@%p53 bra 	$L__BB0_98;
	ld.global.u32 	%r863, [%rd8+160];
	xor.b32  	%r1027, %r1027, %r863;
	ld.global.u32 	%r864, [%rd8+164];
	xor.b32  	%r1026, %r1026, %r864;
	ld.global.u32 	%r865, [%rd8+168];
	xor.b32  	%r1025, %r1025, %r865;
	ld.global.u32 	%r866, [%rd8+172];
	xor.b32  	%r1024, %r1024, %r866;
	ld.global.u32 	%r867, [%rd8+176];
	xor.b32  	%r1023, %r1023, %r867;
$L__BB0_98:
	and.b32  	%r869, %r803, 512;
	setp.eq.s32 	%p54, %r869, 0;
	@%p54 bra 	$L__BB0_100;
	ld.global.u32 	%r870, [%rd8+180];
	xor.b32  	%r1027, %r1027, %r870;
	ld.global.u32 	%r871, [%rd8+184];
	xor.b32  	%r1026, %r1026, %r871;
	ld.global.u32 	%r872, [%rd8+188];
	xor.b32  	%r1025, %r1025, %r872;
	ld.global.u32 	%r873, [%rd8+192];
	xor.b32  	%r1024, %r1024, %r873;
	ld.global.u32 	%r874, [%rd8+196];
	xor.b32  	%r1023, %r1023, %r874;
$L__BB0_100:
	and.b32  	%r876, %r803, 1024;
	setp.eq.s32 	%p55, %r876, 0;
	@%p55 bra 	$L__BB0_102;
	ld.global.u32 	%r877, [%rd8+200];
	xor.b32  	%r1027, %r1027, %r877;
	ld.global.u32 	%r878, [%rd8+204];
	xor.b32  	%r1026, %r1026, %r878;
	ld.global.u32 	%r879, [%rd8+208];
	xor.b32  	%r1025, %r1025, %r879;
	ld.global.u32 	%r880, [%rd8+212];
	xor.b32  	%r1024, %r1024, %r880;
	ld.global.u32 	%r881, [%rd8+216];
	xor.b32  	%r1023, %r1023, %r881;
$L__BB0_102:
	and.b32  	%r883, %r803, 2048;
	setp.eq.s32 	%p56, %r883, 0;
	@%p56 bra 	$L__BB0_104;
	ld.global.u32 	%r884, [%rd8+220];
	xor.b32  	%r1027, %r1027, %r884;
	ld.global.u32 	%r885, [%rd8+224];
	xor.b32  	%r1026, %r1026, %r885;
	ld.global.u32 	%r886, [%rd8+228];
	xor.b32  	%r1025, %r1025, %r886;
	ld.global.u32 	%r887, [%rd8+232];
	xor.b32  	%r1024, %r1024, %r887;
	ld.global.u32 	%r888, [%rd8+236];
	xor.b32  	%r1023, %r1023, %r888;
$L__BB0_104:
	and.b32  	%r890, %r803, 4096;
	setp.eq.s32 	%p57, %r890, 0;
	@%p57 bra 	$L__BB0_106;
	ld.global.u32 	%r891, [%rd8+240];
	xor.b32  	%r1027, %r1027, %r891;
	ld.global.u32 	%r892, [%rd8+244];
	xor.b32  	%r1026, %r1026, %r892;
	ld.global.u32 	%r893, [%rd8+248];
	xor.b32  	%r1025, %r1025, %r893;
	ld.global.u32 	%r894, [%rd8+252];
	xor.b32  	%r1024, %r1024, %r894;
	ld.global.u32 	%r895, [%rd8+256];
	xor.b32  	%r1023, %r1023, %r895;
$L__BB0_106:
	and.b32  	%r897, %r803, 8192;
	setp.eq.s32 	%p58, %r897, 0;
	@%p58 bra 	$L__BB0_108;
	ld.global.u32 	%r898, [%rd8+260];
	xor.b32  	%r1027, %r1027, %r898;
	ld.global.u32 	%r899, [%rd8+264];
	xor.b32  	%r1026, %r1026, %r899;
	ld.global.u32 	%r900, [%rd8+268];
	xor.b32  	%r1025, %r1025, %r900;
	ld.global.u32 	%r901, [%rd8+272];
	xor.b32  	%r1024, %r1024, %r901;
	ld.global.u32 	%r902, [%rd8+276];
	xor.b32  	%r1023, %r1023, %r902;
$L__BB0_108:
	and.b32  	%r904, %r803, 16384;
	setp.eq.s32 	%p59, %r904, 0;
	@%p59 bra 	$L__BB0_110;
	ld.global.u32 	%r905, [%rd8+280];
	xor.b32  	%r1027, %r1027, %r905;
	ld.global.u32 	%r906, [%rd8+284];
	xor.b32  	%r1026, %r1026, %r906;
	ld.global.u32 	%r907, [%rd8+288];
	xor.b32  	%r1025, %r1025, %r907;
	ld.global.u32 	%r908, [%rd8+292];
	xor.b32  	%r1024, %r1024, %r908;
	ld.global.u32 	%r909, [%rd8+296];
	xor.b32  	%r1023, %r1023, %r909;
$L__BB0_110:
	and.b32  	%r911, %r803, 32768;
	setp.eq.s32 	%p60, %r911, 0;
	@%p60 bra 	$L__BB0_112;
	ld.global.u32 	%r912, [%rd8+300];
	xor.b32  	%r1027, %r1027, %r912;
	ld.global.u32 	%r913, [%rd8+304];
	xor.b32  	%r1026, %r1026, %r913;
	ld.global.u32 	%r914, [%rd8+308];
	xor.b32  	%r1025, %r1025, %r914;
	ld.global.u32 	%r915, [%rd8+312];
	xor.b32  	%r1024, %r1024, %r915;
	ld.global.u32 	%r916, [%rd8+316];
	xor.b32  	%r1023, %r1023, %r916;
$L__BB0_112:
	add.s32 	%r1206, %r1206, 16;
	setp.ne.s32 	%p61, %r1206, 32;
	@%p61 bra 	$L__BB0_80;
	mad.lo.s32 	%r917, %r1200, -31, %r373;
	add.s32 	%r1200, %r917, 1;
	setp.ne.s32 	%p62, %r1200, 5;
	@%p62 bra 	$L__BB0_79;
	st.local.u32 	[%rd1+4], %r1027;
	st.local.v2.u32 	[%rd1+8], {%r1026, %r1025};
	st.local.v2.u32 	[%rd1+16], {%r1024, %r1023};
$L__BB0_115:
	shr.u64 	%rd27, %rd3, 2;
	add.s32 	%r1010, %r1010, 1;
	setp.gt.u64 	%p63, %rd3, 3;
	@%p63 bra 	$L__BB0_3;
$L__BB0_116:
	cvta.to.global.u64 	%rd25, %rd11;
	shl.b64 	%rd26, %rd2, 5;
	add.s64 	%rd10, %rd25, %rd26;
	shr.u32 	%r918, %r1027, 2;
	xor.b32  	%r919, %r918, %r1027;
	shl.b32 	%r920, %r1023, 4;
	shl.b32 	%r921, %r919, 1;
	xor.b32  	%r922, %r921, %r920;
	xor.b32  	%r923, %r922, %r919;
	xor.b32  	%r924, %r923, %r1023;
	add.s32 	%r925, %r2, %r924;
	add.s32 	%r926, %r925, 362437;
	st.global.u32 	[%rd10], %r926;
	shr.u32 	%r927, %r1026, 2;
	xor.b32  	%r928, %r927, %r1026;
	shl.b32 	%r929, %r924, 4;
	shl.b32 	%r930, %r928, 1;
	xor.b32  	%r931, %r930, %r929;
	xor.b32  	%r932, %r931, %r928;
	xor.b32  	%r933, %r932, %r924;
	add.s32 	%r934, %r2, %r933;
	add.s32 	%r935, %r934, 724874;
	st.global.u32 	[%rd10+4], %r935;
	shr.u32 	%r936, %r1025, 2;
	xor.b32  	%r937, %r936, %r1025;
	shl.b32 	%r938, %r933, 4;
	shl.b32 	%r939, %r937, 1;
	xor.b32  	%r940, %r939, %r938;
	xor.b32  	%r941, %r940, %r937;
	xor.b32  	%r942, %r941, %r933;
	add.s32 	%r943, %r2, %r942;
	add.s32 	%r944, %r943, 1087311;
	st.global.u32 	[%rd10+8], %r944;
	shr.u32 	%r945, %r1024, 2;
	xor.b32  	%r946, %r945, %r1024;
	shl.b32 	%r947, %r942, 4;
	shl.b32 	%r948, %r946, 1;
	xor.b32  	%r949, %r948, %r947;
	xor.b32  	%r950, %r949, %r946;
	xor.b32  	%r553, %r950, %r942;
	add.s32 	%r951, %r2, %r553;
	add.s32 	%r952, %r951, 1449748;
	st.global.u32 	[%rd10+12], %r952;
	shr.u32 	%r953, %r1023, 2;
	xor.b32  	%r954, %r953, %r1023;
	shl.b32 	%r955, %r553, 4;
	shl.b32 	%r956, %r954, 1;
	xor.b32  	%r957, %r956, %r955;
	xor.b32  	%r958, %r957, %r954;
	xor.b32  	%r959, %r958, %r553;
	add.s32 	%r960, %r2, %r959;
	add.s32 	%r961, %r960, 1812185;
	st.global.u32 	[%rd10+16], %r961;
	shr.u32 	%r962, %r924, 2;
	xor.b32  	%r963, %r962, %r924;
	shl.b32 	%r964, %r959, 4;
	shl.b32 	%r965, %r963, 1;
	xor.b32  	%r966, %r965, %r964;
	xor.b32  	%r967, %r966, %r963;
	xor.b32  	%r968, %r967, %r959;
	add.s32 	%r969, %r2, %r968;
	add.s32 	%r970, %r969, 2174622;
	st.global.u32 	[%rd10+20], %r970;
	shr.u32 	%r971, %r933, 2;
	xor.b32  	%r972, %r971, %r933;
	shl.b32 	%r973, %r968, 4;
	shl.b32 	%r974, %r972, 1;
	xor.b32  	%r975, %r974, %r973;
	xor.b32  	%r976, %r975, %r972;
	xor.b32  	%r977, %r976, %r968;
	add.s32 	%r978, %r2, %r977;
	add.s32 	%r979, %r978, 2537059;
	st.global.u32 	[%rd10+24], %r979;
	shr.u32 	%r980, %r942, 2;
	xor.b32  	%r981, %r980, %r942;
	shl.b32 	%r982, %r977, 4;
	shl.b32 	%r983, %r981, 1;
	xor.b32  	%r984, %r983, %r982;
	xor.b32  	%r985, %r984, %r981;
	xor.b32  	%r554, %r985, %r977;
	add.s32 	%r986, %r2, %r554;
	add.s32 	%r987, %r986, 2899496;
	st.global.u32 	[%rd10+28], %r987;
	or.b32  	%r988, %r987, %r979;
	or.b32  	%r989, %r988, %r970;
	or.b32  	%r990, %r989, %r961;
	or.b32  	%r991, %r990, %r952;
	or.b32  	%r992, %r991, %r944;
	or.b32  	%r993, %r992, %r935;
	or.b32  	%r994, %r993, %r926;
	setp.ne.s32 	%p64, %r994, 0;
	@%p64 bra 	$L__BB0_118;
	shr.u32 	%r995, %r553, 2;
	xor.b32  	%r996, %r995, %r553;
	shl.b32 	%r997, %r554, 4;
	shl.b32 	%r998, %r996, 1;
	xor.b32  	%r999, %r998, %r997;
	xor.b32  	%r1000, %r999, %r996;
	xor.b32  	%r1001, %r1000, %r554;
	add.s32 	%r1002, %r2, %r1001;
	add.s32 	%r1003, %r1002, 3261933;
	or.b32  	%r1004, %r1003, 1;
	st.global.u32 	[%rd10], %r1004;
$L__BB0_118:
	ret;

}


// ===== COMPILED SASS (sm_100) =====

	.target	sm_100

	.elftype	@"ET_EXEC"


//--------------------- .note.nv.tkinfo           --------------------------
	.section	.note.nv.tkinfo,"",@"SHT_NOTE"
	.sectionflags	@"SHF_NOTE_NV_TKINFO"
	.tkinfo
        /*0018*/ 	.word	0x00000002
        /*0030*/ 	.string	""
        /*0030*/ 	.string	"ptxas"
        /*0030*/ 	.string	"Cuda compilation tools, release 13.0, V13.0.88"
        /*0030*/ 	.string	"Build cuda_13.0.r13.0/compiler.36424714_0"
        /*0030*/ 	.string	"-arch sm_100 -m 64 "



//--------------------- .note.nv.cuinfo           --------------------------
	.section	.note.nv.cuinfo,"",@"SHT_NOTE"
	.sectionflags	@"SHF_NOTE_NV_CUINFO"
        /*0018*/ 	.short	0x0002
        /*001a*/ 	.short	0x0064
        /*001c*/ 	.short	0x0082
	.zero		2


//--------------------- .nv.info                  --------------------------
	.section	.nv.info,"",@"SHT_CUDA_INFO"
	.align	4


	//----- nvinfo : EIATTR_REGCOUNT
	.align		4
        /*0000*/ 	.byte	0x04, 0x2f
        /*0002*/ 	.short	(.L_10 - .L_9)
	.align		4
.L_9:
        /*0004*/ 	.word	index@(_Z28generate_random_private_keysP9uint256_tiy)
        /*0008*/ 	.word	0x0000001f


	//----- nvinfo : EIATTR_FRAME_SIZE
	.align		4
.L_10:
        /*000c*/ 	.byte	0x04, 0x11
        /*000e*/ 	.short	(.L_12 - .L_11)
	.align		4
.L_11:
        /*0010*/ 	.word	index@(_Z28generate_random_private_keysP9uint256_tiy)
        /*0014*/ 	.word	0x00000030


	//----- nvinfo : EIATTR_MIN_STACK_SIZE
	.align		4
.L_12:
        /*0018*/ 	.byte	0x04, 0x12
        /*001a*/ 	.short	(.L_14 - .L_13)
	.align		4
.L_13:
        /*001c*/ 	.word	index@(_Z28generate_random_private_keysP9uint256_tiy)
        /*0020*/ 	.word	0x00000030
.L_14:


//--------------------- .nv.compat                --------------------------
	.section	.nv.compat,"",@"SHT_CUDA_COMPAT_INFO"
	.align	4
        /*0000*/ 	.byte	0x02, 0x09, 0x00, 0x00, 0x02, 0x02, 0x01, 0x00, 0x02, 0x05, 0x05, 0x00, 0x03, 0x07, 0x01, 0x01
        /*0010*/ 	.byte	0x02, 0x03, 0x00, 0x00, 0x02, 0x06, 0x01, 0x00, 0x04, 0x0b, 0x08, 0x00, 0x09, 0x00, 0x00, 0x00
        /*0020*/ 	.byte	0x00, 0x00, 0x00, 0x00


//--------------------- .nv.info._Z28generate_random_private_keysP9uint256_tiy --------------------------
	.section	.nv.info._Z28generate_random_private_keysP9uint256_tiy,"",@"SHT_CUDA_INFO"
	.sectionflags	@""
	.align	4


	//----- nvinfo : EIATTR_CUDA_API_VERSION
	.align		4
        /*0000*/ 	.byte	0x04, 0x37
        /*0002*/ 	.short	(.L_16 - .L_15)
.L_15:
        /*0004*/ 	.word	0x00000082


	//----- nvinfo : EIATTR_KPARAM_INFO
	.align		4
.L_16:
        /*0008*/ 	.byte	0x04, 0x17
        /*000a*/ 	.short	(.L_18 - .L_17)
.L_17:
        /*000c*/ 	.word	0x00000000
        /*0010*/ 	.short	0x0002
        /*0012*/ 	.short	0x0010
        /*0014*/ 	.byte	0x00, 0xf0, 0x21, 0x00


	//----- nvinfo : EIATTR_KPARAM_INFO
	.align		4
.L_18:
        /*0018*/ 	.byte	0x04, 0x17
        /*001a*/ 	.short	(.L_20 - .L_19)
.L_19:
        /*001c*/ 	.word	0x00000000
        /*0020*/ 	.short	0x0001
        /*0022*/ 	.short	0x0008
        /*0024*/ 	.byte	0x00, 0xf0, 0x11, 0x00


	//----- nvinfo : EIATTR_KPARAM_INFO
	.align		4
.L_20:
        /*0028*/ 	.byte	0x04, 0x17
        /*002a*/ 	.short	(.L_22 - .L_21)
.L_21:
        /*002c*/ 	.word	0x00000000
        /*0030*/ 	.short	0x0000
        /*0032*/ 	.short	0x0000
        /*0034*/ 	.byte	0x00, 0xf5, 0x21, 0x00


	//----- nvinfo : EIATTR_SPARSE_MMA_MASK
	.align		4
.L_22:
        /*0038*/ 	.byte	0x03, 0x50
        /*003a*/ 	.short	0x0000


	//----- nvinfo : EIATTR_MAXREG_COUNT
	.align		4
        /*003c*/ 	.byte	0x03, 0x1b
        /*003e*/ 	.short	0x00ff


	//----- nvinfo : EIATTR_MERCURY_ISA_VERSION
	.align		4
        /*0040*/ 	.byte	0x03, 0x5f
        /*0042*/ 	.short	0x0101


	//----- nvinfo : EIATTR_VRC_CTA_INIT_COUNT
	.align		4
        /*0044*/ 	.byte	0x02, 0x4a
	.zero		1
	.zero		1


	//----- nvinfo : EIATTR_EXIT_INSTR_OFFSETS
	.align		4
        /*0048*/ 	.byte	0x04, 0x1c
        /*004a*/ 	.short	(.L_24 - .L_23)


	//   ....[0]....
.L_23:
        /*004c*/ 	.word	0x00000080


	//   ....[1]....
        /*0050*/ 	.word	0x00002bd0


	//   ....[2]....
        /*0054*/ 	.word	0x00002c70


	//----- nvinfo : EIATTR_CRS_STACK_SIZE
	.align		4
.L_24:
        /*0058*/ 	.byte	0x04, 0x1e
        /*005a*/ 	.short	(.L_26 - .L_25)
.L_25:
        /*005c*/ 	.word	0x00000000


	//----- nvinfo : EIATTR_CBANK_PARAM_SIZE
	.align		4
.L_26:
        /*0060*/ 	.byte	0x03, 0x19
        /*0062*/ 	.short	0x0018


	//----- nvinfo : EIATTR_PARAM_CBANK
	.align		4
        /*0064*/ 	.byte	0x04, 0x0a
        /*0066*/ 	.short	(.L_28 - .L_27)
	.align		4
.L_27:
        /*0068*/ 	.word	index@(.nv.constant0._Z28generate_random_private_keysP9uint256_tiy)
        /*006c*/ 	.short	0x0380
        /*006e*/ 	.short	0x0018


	//----- nvinfo : EIATTR_SW_WAR
	.align		4
.L_28:
        /*0070*/ 	.byte	0x04, 0x36
        /*0072*/ 	.short	(.L_30 - .L_29)
.L_29:
        /*0074*/ 	.word	0x00000008
.L_30:


//--------------------- .nv.callgraph             --------------------------
	.section	.nv.callgraph,"",@"SHT_CUDA_CALLGRAPH"
	.align	4
	.sectionentsize	8
	.align		4
        /*0000*/ 	.word	0x00000000
	.align		4
        /*0004*/ 	.word	0xffffffff
	.align		4
        /*0008*/ 	.word	0x00000000
	.align		4
        /*000c*/ 	.word	0xfffffffe
	.align		4
        /*0010*/ 	.word	0x00000000
	.align		4
        /*0014*/ 	.word	0xfffffffd
	.align		4
        /*0018*/ 	.word	0x00000000
	.align		4
        /*001c*/ 	.word	0xfffffffc


//--------------------- .nv.constant4             --------------------------
	.section	.nv.constant4,"a",@progbits
	.align	8
	.align		8
.nv.constant4:
        /*0000*/ 	.dword	precalc_xorwow_matrix
	.align		8
        /*0008*/ 	.dword	precalc_xorwow_offset_matrix
	.align		8
        /*0010*/ 	.dword	mrg32k3aM1
	.align		8
        /*0018*/ 	.dword	mrg32k3aM2
	.align		8
        /*0020*/ 	.dword	mrg32k3aM1SubSeq
	.align		8
        /*0028*/ 	.dword	mrg32k3aM2SubSeq
	.align		8
        /*0030*/ 	.dword	mrg32k3aM1Seq
	.align		8
        /*0038*/ 	.dword	mrg32k3aM2Seq


//--------------------- .nv.constant3             --------------------------
	.section	.nv.constant3,"a",@progbits
	.align	8
.nv.constant3:
	.type		__cr_lgamma_table,@object
	.size		__cr_lgamma_table,(.L_8 - __cr_lgamma_table)
__cr_lgamma_table:
        /*0000*/ 	.byte	0x00, 0x00, 0x00, 0x00, 0x00, 0x00, 0x00, 0x00, 0x00, 0x00, 0x00, 0x00, 0x00, 0x00, 0x00, 0x00
        /*0010*/ 	.byte	0xef, 0x39, 0xfa, 0xfe, 0x42, 0x2e, 0xe6, 0x3f, 0x02, 0x20, 0x2a, 0xfa, 0x0b, 0xab, 0xfc, 0x3f
        /*0020*/ 	.byte	0xf9, 0x2c, 0x92, 0x7c, 0xa7, 0x6c, 0x09, 0x40, 0xc9, 0x79, 0x44, 0x3c, 0x64, 0x26, 0x13, 0x40
        /*0030*/ 	.byte	0xca, 0x01, 0xcf, 0x3a, 0x27, 0x51, 0x1a, 0x40, 0x30, 0xcc, 0x2d, 0xf3, 0xe1, 0x0c, 0x21, 0x40
        /*0040*/ 	.byte	0x0d, 0xb7, 0xfc, 0x82, 0x8e, 0x35, 0x25, 0x40
.L_8:


//--------------------- .text._Z28generate_random_private_keysP9uint256_tiy --------------------------
	.section	.text._Z28generate_random_private_keysP9uint256_tiy,"ax",@progbits
	.align	128
        .global         _Z28generate_random_private_keysP9uint256_tiy
        .type           _Z28generate_random_private_keysP9uint256_tiy,@function
        .size           _Z28generate_random_private_keysP9uint256_tiy,(.L_x_12 - _Z28generate_random_private_keysP9uint256_tiy)
        .other          _Z28generate_random_private_keysP9uint256_tiy,@"STO_CUDA_ENTRY STV_DEFAULT"
_Z28generate_random_private_keysP9uint256_tiy:
.text._Z28generate_random_private_keysP9uint256_tiy:
[----:B------:R-:W0:Y:S01]  /*0000*/  LDC R1, c[0x0][0x37c] ;  /* 0x0000df00ff017b82 */ /* 0x000e220000000800 */
[----:B------:R-:W1:Y:S07]  /*0010*/  S2R R3, SR_TID.X ;  /* 0x0000000000037919 */ /* 0x000e6e0000002100 */
[----:B------:R-:W1:Y:S01]  /*0020*/  S2UR UR4, SR_CTAID.X ;  /* 0x00000000000479c3 */ /* 0x000e620000002500 */
[----:B------:R-:W2:Y:S01]  /*0030*/  LDCU UR5, c[0x0][0x388] ;  /* 0x00007100ff0577ac */ /* 0x000ea20008000800 */
[----:B0-----:R-:W-:-:S06]  /*0040*/  VIADD R1, R1, 0xffffffd0 ;  /* 0xffffffd001017836 */ /* 0x001fcc0000000000 */
[----:B------:R-:W1:Y:S02]  /*0050*/  LDC R12, c[0x0][0x360] ;  /* 0x0000d800ff0c7b82 */ /* 0x000e640000000800 */
[----:B-1----:R-:W-:-:S05]  /*0060*/  IMAD R12, R12, UR4, R3 ;  /* 0x000000040c0c7c24 */ /* 0x002fca000f8e0203 */
[----:B--2---:R-:W-:-:S13]  /*0070*/  ISETP.GE.AND P0, PT, R12, UR5, PT ;  /* 0x000000050c007c0c */ /* 0x004fda000bf06270 */
[----:B------:R-:W-:Y:S05]  /*0080*/  @P0 EXIT ;  /* 0x000000000000094d */ /* 0x000fea0003800000 */
[----:B------:R-:W0:Y:S01]  /*0090*/  LDC.64 R2, c[0x0][0x390] ;  /* 0x0000e400ff027b82 */ /* 0x000e220000000a00 */
[----:B------:R-:W-:Y:S01]  /*00a0*/  ISETP.NE.AND P0, PT, R12, RZ, PT ;  /* 0x000000ff0c00720c */ /* 0x000fe20003f05270 */
[----:B------:R-:W1:Y:S01]  /*00b0*/  LDCU.64 UR6, c[0x0][0x358] ;  /* 0x00006b00ff0677ac */ /* 0x000e620008000a00 */
[----:B------:R-:W-:Y:S01]  /*00c0*/  BSSY.RECONVERGENT B0, `(.L_x_0) ;  /* 0x0000262000007945 */ /* 0x000fe20003800200 */
[----:B0-----:R-:W-:Y:S02]  /*00d0*/  LOP3.LUT R0, R2, 0xaad26b49, RZ, 0x3c, !PT ;  /* 0xaad26b4902007812 */ /* 0x001fe400078e3cff */
[----:B------:R-:W-:-:S03]  /*00e0*/  LOP3.LUT R2, R3, 0xf7dcefdd, RZ, 0x3c, !PT ;  /* 0xf7dcefdd03027812 */ /* 0x000fc600078e3cff */
[----:B------:R-:W-:Y:S02]  /*00f0*/  IMAD R0, R0, 0x4182bed5, RZ ;  /* 0x4182bed500007824 */ /* 0x000fe400078e02ff */
[----:B------:R-:W-:Y:S02]  /*0100*/  IMAD R5, R2, -0x658354e5, RZ ;  /* 0x9a7cab1b02057824 */ /* 0x000fe400078e02ff */
[C---:B------:R-:W-:Y:S01]  /*0110*/  VIADD R7, R0.reuse, 0x583f19 ;  /* 0x00583f1900077836 */ /* 0x040fe20000000000 */
[C---:B------:R-:W-:Y:S01]  /*0120*/  LOP3.LUT R2, R0.reuse, 0x159a55e5, RZ, 0x3c, !PT ;  /* 0x159a55e500027812 */ /* 0x040fe200078e3cff */
[C---:B------:R-:W-:Y:S01]  /*0130*/  VIADD R3, R5.reuse, 0x1f123bb5 ;  /* 0x1f123bb505037836 */ /* 0x040fe20000000000 */
[C---:B------:R-:W-:Y:S02]  /*0140*/  IADD3 R4, PT, PT, R0.reuse, 0x64f0c9, R5 ;  /* 0x0064f0c900047810 */ /* 0x040fe40007ffe005 */
[----:B------:R-:W-:Y:S01]  /*0150*/  LOP3.LUT R6, R5, 0x5491333, RZ, 0x3c, !PT ;  /* 0x0549133305067812 */ /* 0x000fe200078e3cff */
[----:B------:R-:W-:Y:S01]  /*0160*/  VIADD R5, R0, 0x75bcd15 ;  /* 0x075bcd1500057836 */ /* 0x000fe20000000000 */
[----:B------:R0:W-:Y:S01]  /*0170*/  STL.64 [R1+0x8], R2 ;  /* 0x0000080201007387 */ /* 0x0001e20000100a00 */
[----:B------:R-:W-:-:S03]  /*0180*/  SHF.R.S32.HI R0, RZ, 0x1f, R12 ;  /* 0x0000001fff007819 */ /* 0x000fc6000001140c */
[----:B------:R0:W-:Y:S04]  /*0190*/  STL.64 [R1], R4 ;  /* 0x0000000401007387 */ /* 0x0001e80000100a00 */
[----:B------:R0:W-:Y:S01]  /*01a0*/  STL.64 [R1+0x10], R6 ;  /* 0x0000100601007387 */ /* 0x0001e20000100a00 */
[----:B-1----:R-:W-:Y:S05]  /*01b0*/  @!P0 BRA `(.L_x_1) ;  /* 0x0000002400488947 */ /* 0x002fea0003800000 */
[----:B------:R-:W-:Y:S02]  /*01c0*/  IMAD.MOV.U32 R15, RZ, RZ, R0 ;  /* 0x000000ffff0f7224 */ /* 0x000fe400078e0000 */
[----:B------:R-:W-:Y:S02]  /*01d0*/  IMAD.MOV.U32 R13, RZ, RZ, RZ ;  /* 0x000000ffff0d7224 */ /* 0x000fe400078e00ff */
[----:B0-----:R-:W-:-:S07]  /*01e0*/  IMAD.MOV.U32 R4, RZ, RZ, R12 ;  /* 0x000000ffff047224 */ /* 0x001fce00078e000c */
.L_x_10:
[----:B------:R-:W-:Y:S01]  /*01f0*/  LOP3.LUT R0, R4, 0x3, RZ, 0xc0, !PT ;  /* 0x0000000304007812 */ /* 0x000fe200078ec0ff */
[----:B------:R-:W-:Y:S03]  /*0200*/  BSSY.RECONVERGENT B1, `(.L_x_2) ;  /* 0x0000247000017945 */ /* 0x000fe60003800200 */
[----:B------:R-:W-:-:S04]  /*0210*/  ISETP.NE.U32.AND P0, PT, R0, RZ, PT ;  /* 0x000000ff0000720c */ /* 0x000fc80003f05070 */
[----:B------:R-:W-:-:S13]  /*0220*/  ISETP.NE.AND.EX P0, PT, RZ, RZ, PT, P0 ;  /* 0x000000ffff00720c */ /* 0x000fda0003f05300 */
[----:B0-----:R-:W-:Y:S05]  /*0230*/  @!P0 BRA `(.L_x_3) ;  /* 0x00000024000c8947 */ /* 0x001fea0003800000 */
[----:B------:R-:W0:Y:S01]  /*0240*/  LDC.64 R8, c[0x4][RZ] ;  /* 0x01000000ff087b82 */ /* 0x000e220000000a00 */
[----:B------:R-:W-:Y:S01]  /*0250*/  IMAD.MOV.U32 R0, RZ, RZ, RZ ;  /* 0x000000ffff007224 */ /* 0x000fe200078e00ff */
[----:B------:R-:W-:Y:S02]  /*0260*/  CS2R R6, SRZ ;  /* 0x0000000000067805 */ /* 0x000fe4000001ff00 */
[----:B------:R-:W-:Y:S01]  /*0270*/  CS2R R2, SRZ ;  /* 0x0000000000027805 */ /* 0x000fe2000001ff00 */
[----:B------:R-:W-:Y:S02]  /*0280*/  IMAD.MOV.U32 R5, RZ, RZ, RZ ;  /* 0x000000ffff057224 */ /* 0x000fe400078e00ff */
[----:B0-----:R-:W-:-:S07]  /*0290*/  IMAD.WIDE.U32 R8, R13, 0xc80, R8 ;  /* 0x00000c800d087825 */ /* 0x001fce00078e0008 */
.L_x_5:
[----:B------:R-:W-:-:S06]  /*02a0*/  IMAD R14, R0, 0x4, R1 ;  /* 0x00000004000e7824 */ /* 0x000fcc00078e0201 */
[----:B------:R-:W5:Y:S01]  /*02b0*/  LDL R14, [R14+0x4] ;  /* 0x000004000e0e7983 */ /* 0x000f620000100800 */
[----:B------:R-:W-:-:S05]  /*02c0*/  UMOV UR4, URZ ;  /* 0x000000ff00047c82 */ /* 0x000fca0008000000 */
.L_x_4:
[----:B-----5:R-:W-:Y:S01]  /*02d0*/  SHF.R.U32.HI R22, RZ, UR4, R14 ;  /* 0x00000004ff167c19 */ /* 0x020fe2000801160e */
[----:B------:R-:W-:-:S03]  /*02e0*/  IMAD.SHL.U32 R10, R0, 0x20, RZ ;  /* 0x00000020000a7824 */ /* 0x000fc600078e00ff */
[----:B------:R-:W-:Y:S01]  /*02f0*/  LOP3.LUT R11, R22, 0x1, RZ, 0xc0, !PT ;  /* 0x00000001160b7812 */ /* 0x000fe200078ec0ff */
[----:B------:R-:W-:-:S03]  /*0300*/  VIADD R10, R10, UR4 ;  /* 0x000000040a0a7c36 */ /* 0x000fc60008000000 */
[----:B------:R-:W-:Y:S01]  /*0310*/  ISETP.NE.U32.AND P0, PT, R11, 0x1, PT ;  /* 0x000000010b00780c */ /* 0x000fe20003f05070 */
[----:B------:R-:W-:-:S03]  /*0320*/  IMAD R11, R10, 0x5, RZ ;  /* 0x000000050a0b7824 */ /* 0x000fc600078e02ff */
[----:B------:R-:W-:Y:S01]  /*0330*/  R2P PR, R22, 0x7e ;  /* 0x0000007e16007804 */ /* 0x000fe20000000000 */
[----:B------:R-:W-:-:S08]  /*0340*/  IMAD.WIDE.U32 R10, R11, 0x4, R8 ;  /* 0x000000040b0a7825 */ /* 0x000fd000078e0008 */
[----:B------:R-:W2:Y:S04]  /*0350*/  @!P0 LDG.E R16, desc[UR6][R10.64+0x10] ;  /* 0x000010060a108981 */ /* 0x000ea8000c1e1900 */
[----:B------:R-:W3:Y:S04]  /*0360*/  @P1 LDG.E R18, desc[UR6][R10.64+0x24] ;  /* 0x000024060a121981 */ /* 0x000ee8000c1e1900 */
[----:B------:R-:W4:Y:S04]  /*0370*/  @P2 LDG.E R20, desc[UR6][R10.64+0x38] ;  /* 0x000038060a142981 */ /* 0x000f28000c1e1900 */
[----:B------:R-:W4:Y:S04]  /*0380*/  @P3 LDG.E R24, desc[UR6][R10.64+0x4c] ;  /* 0x00004c060a183981 */ /* 0x000f28000c1e1900 */
[----:B------:R-:W4:Y:S04]  /*0390*/  @P4 LDG.E R26, desc[UR6][R10.64+0x60] ;  /* 0x000060060a1a4981 */ /* 0x000f28000c1e1900 */
[----:B------:R-:W4:Y:S04]  /*03a0*/  @!P0 LDG.E R17, desc[UR6][R10.64+0x4] ;  /* 0x000004060a118981 */ /* 0x000f28000c1e1900 */
[----:B------:R-:W4:Y:S04]  /*03b0*/  @!P0 LDG.E R19, desc[UR6][R10.64+0xc] ;  /* 0x00000c060a138981 */ /* 0x000f28000c1e1900 */
[----:B------:R-:W4:Y:S04]  /*03c0*/  @P1 LDG.E R21, desc[UR6][R10.64+0x18] ;  /* 0x000018060a151981 */ /* 0x000f28000c1e1900 */
[----:B------:R-:W4:Y:S04]  /*03d0*/  @P3 LDG.E R23, desc[UR6][R10.64+0x40] ;  /* 0x000040060a173981 */ /* 0x000f28000c1e1900 */
[----:B------:R-:W4:Y:S04]  /*03e0*/  @P5 LDG.E R25, desc[UR6][R10.64+0x70] ;  /* 0x000070060a195981 */ /* 0x000f28000c1e1900 */
[----:B------:R-:W4:Y:S01]  /*03f0*/  @P6 LDG.E R28, desc[UR6][R10.64+0x88] ;  /* 0x000088060a1c6981 */ /* 0x000f22000c1e1900 */
[----:B--2---:R-:W-:-:S03]  /*0400*/  @!P0 LOP3.LUT R7, R7, R16, RZ, 0x3c, !PT ;  /* 0x0000001007078212 */ /* 0x004fc600078e3cff */
[----:B------:R-:W2:Y:S01]  /*0410*/  @!P0 LDG.E R16, desc[UR6][R10.64] ;  /* 0x000000060a108981 */ /* 0x000ea2000c1e1900 */
[----:B---3--:R-:W-:-:S03]  /*0420*/  @P1 LOP3.LUT R7, R7, R18, RZ, 0x3c, !PT ;  /* 0x0000001207071212 */ /* 0x008fc600078e3cff */
[----:B------:R-:W3:Y:S01]  /*0430*/  @!P0 LDG.E R18, desc[UR6][R10.64+0x8] ;  /* 0x000008060a128981 */ /* 0x000ee2000c1e1900 */
[----:B----4-:R-:W-:-:S03]  /*0440*/  @P2 LOP3.LUT R7, R7, R20, RZ, 0x3c, !PT ;  /* 0x0000001407072212 */ /* 0x010fc600078e3cff */
[----:B------:R-:W4:Y:S01]  /*0450*/  @P1 LDG.E R20, desc[UR6][R10.64+0x14] ;  /* 0x000014060a141981 */ /* 0x000f22000c1e1900 */
[----:B------:R-:W-:-:S03]  /*0460*/  @P3 LOP3.LUT R7, R7, R24, RZ, 0x3c, !PT ;  /* 0x0000001807073212 */ /* 0x000fc600078e3cff */
[----:B------:R-:W4:Y:S01]  /*0470*/  @P5 LDG.E R24, desc[UR6][R10.64+0x74] ;  /* 0x000074060a185981 */ /* 0x000f22000c1e1900 */
[----:B------:R-:W-:-:S03]  /*0480*/  @P4 LOP3.LUT R7, R7, R26, RZ, 0x3c, !PT ;  /* 0x0000001a07074212 */ /* 0x000fc600078e3cff */
[----:B------:R-:W4:Y:S01]  /*0490*/  @P3 LDG.E R26, desc[UR6][R10.64+0x44] ;  /* 0x000044060a1a3981 */ /* 0x000f22000c1e1900 */
[----:B------:R-:W-:-:S03]  /*04a0*/  @!P0 LOP3.LUT R2, R2, R17, RZ, 0x3c, !PT ;  /* 0x0000001102028212 */ /* 0x000fc600078e3cff */
[----:B------:R-:W4:Y:S01]  /*04b0*/  @P1 LDG.E R17, desc[UR6][R10.64+0x20] ;  /* 0x000020060a111981 */ /* 0x000f22000c1e1900 */
[----:B------:R-:W-:-:S03]  /*04c0*/  @!P0 LOP3.LUT R6, R6, R19, RZ, 0x3c, !PT ;  /* 0x0000001306068212 */ /* 0x000fc600078e3cff */
[----:B------:R-:W4:Y:S01]  /*04d0*/  @P2 LDG.E R19, desc[UR6][R10.64+0x2c] ;  /* 0x00002c060a132981 */ /* 0x000f22000c1e1900 */
[----:B------:R-:W-:-:S03]  /*04e0*/  @P1 LOP3.LUT R2, R2, R21, RZ, 0x3c, !PT ;  /* 0x0000001502021212 */ /* 0x000fc600078e3cff */
[----:B------:R-:W4:Y:S01]  /*04f0*/  @P2 LDG.E R21, desc[UR6][R10.64+0x34] ;  /* 0x000034060a152981 */ /* 0x000f22000c1e1900 */
[----:B--2---:R-:W-:-:S03]  /*0500*/  @!P0 LOP3.LUT R5, R5, R16, RZ, 0x3c, !PT ;  /* 0x0000001005058212 */ /* 0x004fc600078e3cff */
[----:B------:R-:W2:Y:S01]  /*0510*/  @P1 LDG.E R16, desc[UR6][R10.64+0x1c] ;  /* 0x00001c060a101981 */ /* 0x000ea2000c1e1900 */
[----:B---3--:R-:W-:-:S03]  /*0520*/  @!P0 LOP3.LUT R3, R3, R18, RZ, 0x3c, !PT ;  /* 0x0000001203038212 */ /* 0x008fc600078e3cff */
[----:B------:R-:W3:Y:S01]  /*0530*/  @P2 LDG.E R18, desc[UR6][R10.64+0x28] ;  /* 0x000028060a122981 */ /* 0x000ee2000c1e1900 */
[----:B----4-:R-:W-:-:S03]  /*0540*/  @P1 LOP3.LUT R5, R5, R20, RZ, 0x3c, !PT ;  /* 0x0000001405051212 */ /* 0x010fc600078e3cff */
[----:B------:R-:W4:Y:S01]  /*0550*/  @P2 LDG.E R20, desc[UR6][R10.64+0x30] ;  /* 0x000030060a142981 */ /* 0x000f22000c1e1900 */
[----:B------:R-:W-:-:S03]  /*0560*/  @P5 LOP3.LUT R7, R7, R24, RZ, 0x3c, !PT ;  /* 0x0000001807075212 */ /* 0x000fc600078e3cff */
[----:B------:R-:W4:Y:S01]  /*0570*/  @P3 LDG.E R24, desc[UR6][R10.64+0x3c] ;  /* 0x00003c060a183981 */ /* 0x000f22000c1e1900 */
[----:B------:R-:W-:-:S03]  /*0580*/  @P1 LOP3.LUT R6, R6, R17, RZ, 0x3c, !PT ;  /* 0x0000001106061212 */ /* 0x000fc600078e3cff */
[----:B------:R-:W4:Y:S01]  /*0590*/  @P3 LDG.E R17, desc[UR6][R10.64+0x48] ;  /* 0x000048060a113981 */ /* 0x000f22000c1e1900 */
[----:B------:R-:W-:-:S03]  /*05a0*/  @P2 LOP3.LUT R2, R2, R19, RZ, 0x3c, !PT ;  /* 0x0000001302022212 */ /* 0x000fc600078e3cff */
[----:B------:R-:W4:Y:S01]  /*05b0*/  @P4 LDG.E R19, desc[UR6][R10.64+0x54] ;  /* 0x000054060a134981 */ /* 0x000f22000c1e1900 */
[----:B------:R-:W-:Y:S02]  /*05c0*/  @P2 LOP3.LUT R6, R6, R21, RZ, 0x3c, !PT ;  /* 0x0000001506062212 */ /* 0x000fe400078e3cff */
[----:B------:R-:W-:Y:S01]  /*05d0*/  @P3 LOP3.LUT R2, R2, R23, RZ, 0x3c, !PT ;  /* 0x0000001702023212 */ /* 0x000fe200078e3cff */
[----:B------:R-:W4:Y:S04]  /*05e0*/  @P4 LDG.E R21, desc[UR6][R10.64+0x5c] ;  /* 0x00005c060a154981 */ /* 0x000f28000c1e1900 */
[----:B------:R-:W4:Y:S01]  /*05f0*/  @P5 LDG.E R23, desc[UR6][R10.64+0x68] ;  /* 0x000068060a175981 */ /* 0x000f22000c1e1900 */
[----:B--2---:R-:W-:-:S03]  /*0600*/  @P1 LOP3.LUT R3, R3, R16, RZ, 0x3c, !PT ;  /* 0x0000001003031212 */ /* 0x004fc600078e3cff */
[----:B------:R-:W2:Y:S01]  /*0610*/  @P4 LDG.E R16, desc[UR6][R10.64+0x50] ;  /* 0x000050060a104981 */ /* 0x000ea2000c1e1900 */
[----:B---3--:R-:W-:-:S03]  /*0620*/  @P2 LOP3.LUT R5, R5, R18, RZ, 0x3c, !PT ;  /* 0x0000001205052212 */ /* 0x008fc600078e3cff */
[----:B------:R-:W3:Y:S01]  /*0630*/  @P4 LDG.E R18, desc[UR6][R10.64+0x58] ;  /* 0x000058060a124981 */ /* 0x000ee2000c1e1900 */
[----:B----4-:R-:W-:-:S03]  /*0640*/  @P2 LOP3.LUT R3, R3, R20, RZ, 0x3c, !PT ;  /* 0x0000001403032212 */ /* 0x010fc600078e3cff */
[----:B------:R-:W4:Y:S01]  /*0650*/  @P5 LDG.E R20, desc[UR6][R10.64+0x64] ;  /* 0x000064060a145981 */ /* 0x000f22000c1e1900 */
[----:B------:R-:W-:-:S03]  /*0660*/  @P3 LOP3.LUT R5, R5, R24, RZ, 0x3c, !PT ;  /* 0x0000001805053212 */ /* 0x000fc600078e3cff */
[----:B------:R-:W4:Y:S01]  /*0670*/  @P5 LDG.E R24, desc[UR6][R10.64+0x6c] ;  /* 0x00006c060a185981 */ /* 0x000f22000c1e1900 */
[----:B------:R-:W-:Y:S02]  /*0680*/  LOP3.LUT P0, RZ, R22, 0x80, RZ, 0xc0, !PT ;  /* 0x0000008016ff7812 */ /* 0x000fe4000780c0ff */
[----:B------:R-:W-:Y:S02]  /*0690*/  @P3 LOP3.LUT R3, R3, R26, RZ, 0x3c, !PT ;  /* 0x0000001a03033212 */ /* 0x000fe400078e3cff */
[----:B------:R-:W-:Y:S02]  /*06a0*/  @P3 LOP3.LUT R6, R6, R17, RZ, 0x3c, !PT ;  /* 0x0000001106063212 */ /* 0x000fe400078e3cff */
[----:B------:R-:W4:Y:S01]  /*06b0*/  @P6 LDG.E R17, desc[UR6][R10.64+0x7c] ;  /* 0x00007c060a116981 */ /* 0x000f22000c1e1900 */
[----:B------:R-:W-:-:S03]  /*06c0*/  @P4 LOP3.LUT R2, R2, R19, RZ, 0x3c, !PT ;  /* 0x0000001302024212 */ /* 0x000fc600078e3cff */
[----:B------:R-:W4:Y:S01]  /*06d0*/  @P6 LDG.E R19, desc[UR6][R10.64+0x84] ;  /* 0x000084060a136981 */ /* 0x000f22000c1e1900 */
[----:B------:R-:W-:-:S03]  /*06e0*/  @P4 LOP3.LUT R6, R6, R21, RZ, 0x3c, !PT ;  /* 0x0000001506064212 */ /* 0x000fc600078e3cff */
[----:B------:R-:W4:Y:S01]  /*06f0*/  @P0 LDG.E R26, desc[UR6][R10.64+0x9c] ;  /* 0x00009c060a1a0981 */ /* 0x000f22000c1e1900 */
[----:B------:R-:W-:-:S03]  /*0700*/  @P5 LOP3.LUT R2, R2, R23, RZ, 0x3c, !PT ;  /* 0x0000001702025212 */ /* 0x000fc600078e3cff */
        /* <DEDUP_REMOVED lines=10> */
[----:B------:R-:W-:Y:S02]  /*07b0*/  @P5 LOP3.LUT R6, R6, R25, RZ, 0x3c, !PT ;  /* 0x0000001906065212 */ /* 0x000fe400078e3cff */
[----:B------:R-:W-:Y:S02]  /*07c0*/  @P6 LOP3.LUT R7, R7, R28, RZ, 0x3c, !PT ;  /* 0x0000001c07076212 */ /* 0x000fe400078e3cff */
[----:B------:R-:W-:Y:S02]  /*07d0*/  @P6 LOP3.LUT R2, R2, R17, RZ, 0x3c, !PT ;  /* 0x0000001102026212 */ /* 0x000fe400078e3cff */
[----:B------:R-:W-:Y:S02]  /*07e0*/  @P6 LOP3.LUT R6, R6, R19, RZ, 0x3c, !PT ;  /* 0x0000001306066212 */ /* 0x000fe400078e3cff */
[----:B------:R-:W-:Y:S02]  /*07f0*/  @P0 LOP3.LUT R7, R7, R26, RZ, 0x3c, !PT ;  /* 0x0000001a07070212 */ /* 0x000fe400078e3cff */
[----:B------:R-:W-:-:S02]  /*0800*/  @P0 LOP3.LUT R2, R2, R21, RZ, 0x3c, !PT ;  /* 0x0000001502020212 */ /* 0x000fc400078e3cff */
[----:B------:R-:W-:Y:S02]  /*0810*/  @P0 LOP3.LUT R6, R6, R23, RZ, 0x3c, !PT ;  /* 0x0000001706060212 */ /* 0x000fe400078e3cff */
[----:B--2---:R-:W-:Y:S02]  /*0820*/  @P6 LOP3.LUT R5, R5, R16, RZ, 0x3c, !PT ;  /* 0x0000001005056212 */ /* 0x004fe400078e3cff */
[----:B---3--:R-:W-:Y:S02]  /*0830*/  @P6 LOP3.LUT R3, R3, R18, RZ, 0x3c, !PT ;  /* 0x0000001203036212 */ /* 0x008fe400078e3cff */
[----:B----4-:R-:W-:Y:S02]  /*0840*/  @P0 LOP3.LUT R5, R5, R20, RZ, 0x3c, !PT ;  /* 0x0000001405050212 */ /* 0x010fe400078e3cff */
[----:B------:R-:W-:Y:S02]  /*0850*/  @P0 LOP3.LUT R3, R3, R24, RZ, 0x3c, !PT ;  /* 0x0000001803030212 */ /* 0x000fe400078e3cff */
[----:B------:R-:W-:-:S13]  /*0860*/  R2P PR, R22.B1, 0x7f ;  /* 0x0000007f16007804 */ /* 0x000fda0000001000 */
[----:B------:R-:W2:Y:S04]  /*0870*/  @P0 LDG.E R18, desc[UR6][R10.64+0xa0] ;  /* 0x0000a0060a120981 */ /* 0x000ea8000c1e1900 */
[----:B------:R-:W3:Y:S04]  /*0880*/  @P0 LDG.E R19, desc[UR6][R10.64+0xa4] ;  /* 0x0000a4060a130981 */ /* 0x000ee8000c1e1900 */
[----:B------:R-:W4:Y:S04]  /*0890*/  @P0 LDG.E R20, desc[UR6][R10.64+0xa8] ;  /* 0x0000a8060a140981 */ /* 0x000f28000c1e1900 */
[----:B------:R-:W4:Y:S04]  /*08a0*/  @P0 LDG.E R21, desc[UR6][R10.64+0xac] ;  /* 0x0000ac060a150981 */ /* 0x000f28000c1e1900 */
[----:B------:R-:W4:Y:S04]  /*08b0*/  @P0 LDG.E R24, desc[UR6][R10.64+0xb0] ;  /* 0x0000b0060a180981 */ /* 0x000f28000c1e1900 */
[----:B------:R-:W4:Y:S04]  /*08c0*/  @P1 LDG.E R16, desc[UR6][R10.64+0xbc] ;  /* 0x0000bc060a101981 */ /* 0x000f28000c1e1900 */
[----:B------:R-:W4:Y:S04]  /*08d0*/  @P1 LDG.E R26, desc[UR6][R10.64+0xb4] ;  /* 0x0000b4060a1a1981 */ /* 0x000f28000c1e1900 */
        /* <DEDUP_REMOVED lines=11> */
[----:B------:R-:W-:Y:S01]  /*0990*/  LOP3.LUT P0, RZ, R22, 0x8000, RZ, 0xc0, !PT ;  /* 0x0000800016ff7812 */ /* 0x000fe2000780c0ff */
[----:B------:R-:W4:Y:S01]  /*09a0*/  @P2 LDG.E R24, desc[UR6][R10.64+0xd8] ;  /* 0x0000d8060a182981 */ /* 0x000f22000c1e1900 */
[----:B------:R-:W-:-:S03]  /*09b0*/  @P1 LOP3.LUT R3, R3, R16, RZ, 0x3c, !PT ;  /* 0x0000001003031212 */ /* 0x000fc600078e3cff */
[----:B------:R-:W4:Y:S01]  /*09c0*/  @P2 LDG.E R22, desc[UR6][R10.64+0xd0] ;  /* 0x0000d0060a162981 */ /* 0x000f22000c1e1900 */
[----:B------:R-:W-:-:S03]  /*09d0*/  @P1 LOP3.LUT R5, R5, R26, RZ, 0x3c, !PT ;  /* 0x0000001a05051212 */ /* 0x000fc600078e3cff */
[----:B------:R-:W4:Y:S01]  /*09e0*/  @P3 LDG.E R16, desc[UR6][R10.64+0xe4] ;  /* 0x0000e4060a103981 */ /* 0x000f22000c1e1900 */
[----:B------:R-:W-:-:S03]  /*09f0*/  @P1 LOP3.LUT R2, R2, R23, RZ, 0x3c, !PT ;  /* 0x0000001702021212 */ /* 0x000fc600078e3cff */
[----:B------:R-:W4:Y:S01]  /*0a00*/  @P3 LDG.E R26, desc[UR6][R10.64+0xdc] ;  /* 0x0000dc060a1a3981 */ /* 0x000f22000c1e1900 */
[----:B------:R-:W-:-:S03]  /*0a10*/  @P1 LOP3.LUT R6, R6, R17, RZ, 0x3c, !PT ;  /* 0x0000001106061212 */ /* 0x000fc600078e3cff */
        /* <DEDUP_REMOVED lines=43> */
[----:B------:R-:W-:-:S04]  /*0cd0*/  UIADD3 UR4, UPT, UPT, UR4, 0x10, URZ ;  /* 0x0000001004047890 */ /* 0x000fc8000fffe0ff */
[----:B------:R-:W-:Y:S01]  /*0ce0*/  UISETP.NE.AND UP0, UPT, UR4, 0x20, UPT ;  /* 0x000000200400788c */ /* 0x000fe2000bf05270 */
[----:B--2---:R-:W-:Y:S02]  /*0cf0*/  @P5 LOP3.LUT R7, R7, R18, RZ, 0x3c, !PT ;  /* 0x0000001207075212 */ /* 0x004fe400078e3cff */
[----:B---3--:R-:W-:Y:S02]  /*0d00*/  @P6 LOP3.LUT R2, R2, R19, RZ, 0x3c, !PT ;  /* 0x0000001302026212 */ /* 0x008fe400078e3cff */
[----:B----4-:R-:W-:Y:S02]  /*0d10*/  @P6 LOP3.LUT R5, R5, R20, RZ, 0x3c, !PT ;  /* 0x0000001405056212 */ /* 0x010fe400078e3cff */
[----:B------:R-:W-:Y:S02]  /*0d20*/  @P6 LOP3.LUT R6, R6, R21, RZ, 0x3c, !PT ;  /* 0x0000001506066212 */ /* 0x000fe400078e3cff */
[----:B------:R-:W-:Y:S02]  /*0d30*/  @P6 LOP3.LUT R3, R3, R22, RZ, 0x3c, !PT ;  /* 0x0000001603036212 */ /* 0x000fe400078e3cff */
[----:B------:R-:W-:-:S02]  /*0d40*/  @P6 LOP3.LUT R7, R7, R16, RZ, 0x3c, !PT ;  /* 0x0000001007076212 */ /* 0x000fc400078e3cff */
[----:B------:R-:W-:Y:S02]  /*0d50*/  @P0 LOP3.LUT R5, R5, R24, RZ, 0x3c, !PT ;  /* 0x0000001805050212 */ /* 0x000fe400078e3cff */
[----:B------:R-:W-:Y:S02]  /*0d60*/  @P0 LOP3.LUT R7, R7, R28, RZ, 0x3c, !PT ;  /* 0x0000001c07070212 */ /* 0x000fe400078e3cff */
[----:B------:R-:W-:Y:S02]  /*0d70*/  @P0 LOP3.LUT R3, R3, R26, RZ, 0x3c, !PT ;  /* 0x0000001a03030212 */ /* 0x000fe400078e3cff */
[----:B------:R-:W-:Y:S02]  /*0d80*/  @P0 LOP3.LUT R6, R6, R23, RZ, 0x3c, !PT ;  /* 0x0000001706060212 */ /* 0x000fe400078e3cff */
[----:B------:R-:W-:Y:S01]  /*0d90*/  @P0 LOP3.LUT R2, R2, R17, RZ, 0x3c, !PT ;  /* 0x0000001102020212 */ /* 0x000fe200078e3cff */
[----:B------:R-:W-:Y:S06]  /*0da0*/  BRA.U UP0, `(.L_x_4) ;  /* 0xfffffff500487547 */ /* 0x000fec000b83ffff */
[----:B------:R-:W-:-:S05]  /*0db0*/  VIADD R0, R0, 0x1 ;  /* 0x0000000100007836 */ /* 0x000fca0000000000 */
[----:B------:R-:W-:-:S13]  /*0dc0*/  ISETP.NE.AND P0, PT, R0, 0x5, PT ;  /* 0x000000050000780c */ /* 0x000fda0003f05270 */
[----:B------:R-:W-:Y:S05]  /*0dd0*/  @P0 BRA `(.L_x_5) ;  /* 0xfffffff400300947 */ /* 0x000fea000383ffff */
[----:B------:R-:W-:Y:S01]  /*0de0*/  LOP3.LUT R0, R4, 0x3, RZ, 0xc0, !PT ;  /* 0x0000000304007812 */ /* 0x000fe200078ec0ff */
[----:B------:R0:W-:Y:S03]  /*0df0*/  STL [R1+0x4], R5 ;  /* 0x0000040501007387 */ /* 0x0001e60000100800 */
[----:B------:R-:W-:Y:S01]  /*0e00*/  ISETP.NE.U32.AND P0, PT, R0, 0x1, PT ;  /* 0x000000010000780c */ /* 0x000fe20003f05070 */
[----:B------:R0:W-:Y:S03]  /*0e10*/  STL.64 [R1+0x8], R2 ;  /* 0x0000080201007387 */ /* 0x0001e60000100a00 */
[----:B------:R-:W-:Y:S01]  /*0e20*/  ISETP.NE.AND.EX P0, PT, RZ, RZ, PT, P0 ;  /* 0x000000ffff00720c */ /* 0x000fe20003f05300 */
[----:B------:R0:W-:-:S12]  /*0e30*/  STL.64 [R1+0x10], R6 ;  /* 0x0000100601007387 */ /* 0x0001d80000100a00 */
[----:B0-----:R-:W-:Y:S05]  /*0e40*/  @!P0 BRA `(.L_x_3) ;  /* 0x0000001800088947 */ /* 0x001fea0003800000 */
[----:B------:R-:W-:Y:S01]  /*0e50*/  UMOV UR4, URZ ;  /* 0x000000ff00047c82 */ /* 0x000fe20008000000 */
[----:B------:R-:W-:Y:S01]  /*0e60*/  UMOV UR5, URZ ;  /* 0x000000ff00057c82 */ /* 0x000fe20008000000 */
[----:B------:R-:W-:Y:S02]  /*0e70*/  IMAD.MOV.U32 R0, RZ, RZ, RZ ;  /* 0x000000ffff007224 */ /* 0x000fe400078e00ff */
[----:B------:R-:W-:Y:S02]  /*0e80*/  IMAD.MOV.U32 R5, RZ, RZ, RZ ;  /* 0x000000ffff057224 */ /* 0x000fe400078e00ff */
[----:B------:R-:W-:Y:S02]  /*0e90*/  IMAD.U32 R7, RZ, RZ, UR4 ;  /* 0x00000004ff077e24 */ /* 0x000fe4000f8e00ff */
[----:B------:R-:W-:Y:S02]  /*0ea0*/  IMAD.U32 R6, RZ, RZ, UR5 ;  /* 0x00000005ff067e24 */ /* 0x000fe4000f8e00ff */
[----:B------:R-:W-:-:S02]  /*0eb0*/  IMAD.U32 R3, RZ, RZ, UR4 ;  /* 0x00000004ff037e24 */ /* 0x000fc4000f8e00ff */
[----:B------:R-:W-:-:S07]  /*0ec0*/  IMAD.U32 R2, RZ, RZ, UR5 ;  /* 0x00000005ff027e24 */ /* 0x000fce000f8e00ff */
.L_x_7:
[----:B------:R-:W-:-:S06]  /*0ed0*/  IMAD R14, R0, 0x4, R1 ;  /* 0x00000004000e7824 */ /* 0x000fcc00078e0201 */
[----:B------:R-:W5:Y:S01]  /*0ee0*/  LDL R14, [R14+0x4] ;  /* 0x000004000e0e7983 */ /* 0x000f620000100800 */
[----:B------:R-:W-:-:S05]  /*0ef0*/  UMOV UR4, URZ ;  /* 0x000000ff00047c82 */ /* 0x000fca0008000000 */
.L_x_6:
        /* <DEDUP_REMOVED lines=183> */
[----:B0-----:R-:W-:Y:S05]  /*1a70*/  @P0 BRA `(.L_x_3) ;  /* 0x0000000800fc0947 */ /* 0x001fea0003800000 */
        /* <DEDUP_REMOVED lines=8> */
.L_x_9:
[----:B------:R-:W-:-:S06]  /*1b00*/  IMAD R14, R0, 0x4, R1 ;  /* 0x00000004000e7824 */ /* 0x000fcc00078e0201 */
[----:B------:R-:W5:Y:S01]  /*1b10*/  LDL R14, [R14+0x4] ;  /* 0x000004000e0e7983 */ /* 0x000f620000100800 */
[----:B------:R-:W-:-:S05]  /*1b20*/  UMOV UR4, URZ ;  /* 0x000000ff00047c82 */ /* 0x000fca0008000000 */
.L_x_8:
        /* <DEDUP_REMOVED lines=177> */
[----:B------:R0:W-:Y:S04]  /*2640*/  STL [R1+0x4], R5 ;  /* 0x0000040501007387 */ /* 0x0001e80000100800 */
[----:B------:R0:W-:Y:S04]  /*2650*/  STL.64 [R1+0x8], R2 ;  /* 0x0000080201007387 */ /* 0x0001e80000100a00 */
[----:B------:R0:W-:Y:S02]  /*2660*/  STL.64 [R1+0x10], R6 ;  /* 0x0000100601007387 */ /* 0x0001e40000100a00 */
.L_x_3:
[----:B------:R-:W-:Y:S05]  /*2670*/  BSYNC.RECONVERGENT B1 ;  /* 0x0000000000017941 */ /* 0x000fea0003800200 */
.L_x_2:
[C---:B------:R-:W-:Y:S01]  /*2680*/  ISETP.GT.U32.AND P0, PT, R4.reuse, 0x3, PT ;  /* 0x000000030400780c */ /* 0x040fe20003f04070 */
[----:B------:R-:W-:Y:S01]  /*2690*/  VIADD R13, R13, 0x1 ;  /* 0x000000010d0d7836 */ /* 0x000fe20000000000 */
[--C-:B------:R-:W-:Y:S02]  /*26a0*/  SHF.R.U64 R4, R4, 0x2, R15.reuse ;  /* 0x0000000204047819 */ /* 0x100fe4000000120f */
[----:B------:R-:W-:Y:S02]  /*26b0*/  ISETP.GT.U32.AND.EX P0, PT, R15, RZ, PT, P0 ;  /* 0x000000ff0f00720c */ /* 0x000fe40003f04100 */
[----:B------:R-:W-:-:S11]  /*26c0*/  SHF.R.U32.HI R15, RZ, 0x2, R15 ;  /* 0x00000002ff0f7819 */ /* 0x000fd6000001160f */
[----:B------:R-:W-:Y:S05]  /*26d0*/  @P0 BRA `(.L_x_10) ;  /* 0xffffffd800c40947 */ /* 0x000fea000383ffff */
.L_x_1:
[----:B------:R-:W-:Y:S05]  /*26e0*/  BSYNC.RECONVERGENT B0 ;  /* 0x0000000000007941 */ /* 0x000fea0003800200 */
.L_x_0:
[----:B------:R-:W-:Y:S01]  /*26f0*/  SHF.R.U32.HI R0, RZ, 0x2, R5 ;  /* 0x00000002ff007819 */ /* 0x000fe20000011605 */
[----:B------:R-:W1:Y:S01]  /*2700*/  LDCU.64 UR4, c[0x0][0x380] ;  /* 0x00007000ff0477ac */ /* 0x000e620008000a00 */
[----:B------:R-:W-:Y:S02]  /*2710*/  SHF.R.U32.HI R9, RZ, 0x2, R2 ;  /* 0x00000002ff097819 */ /* 0x000fe40000011602 */
[----:B------:R-:W-:Y:S01]  /*2720*/  LOP3.LUT R0, R0, R5, RZ, 0x3c, !PT ;  /* 0x0000000500007212 */ /* 0x000fe200078e3cff */
[----:B0-----:R-:W-:Y:S01]  /*2730*/  IMAD.SHL.U32 R5, R7, 0x10, RZ ;  /* 0x0000001007057824 */ /* 0x001fe200078e00ff */
[----:B------:R-:W-:Y:S02]  /*2740*/  LOP3.LUT R9, R9, R2, RZ, 0x3c, !PT ;  /* 0x0000000209097212 */ /* 0x000fe400078e3cff */
[----:B------:R-:W-:Y:S01]  /*2750*/  SHF.R.U32.HI R8, RZ, 0x2, R3 ;  /* 0x00000002ff087819 */ /* 0x000fe20000011603 */
[----:B------:R-:W-:Y:S01]  /*2760*/  IMAD.SHL.U32 R4, R0, 0x2, RZ ;  /* 0x0000000200047824 */ /* 0x000fe200078e00ff */
[----:B------:R-:W-:-:S02]  /*2770*/  SHF.R.S32.HI R17, RZ, 0x1f, R12 ;  /* 0x0000001fff117819 */ /* 0x000fc4000001140c */
[----:B------:R-:W-:Y:S02]  /*2780*/  LOP3.LUT R8, R8, R3, RZ, 0x3c, !PT ;  /* 0x0000000308087212 */ /* 0x000fe400078e3cff */
[----:B------:R-:W-:Y:S01]  /*2790*/  LOP3.LUT R0, R0, R4, R5, 0x96, !PT ;  /* 0x0000000400007212 */ /* 0x000fe200078e9605 */
[----:B------:R-:W-:Y:S01]  /*27a0*/  IMAD.SHL.U32 R4, R9, 0x2, RZ ;  /* 0x0000000209047824 */ /* 0x000fe200078e00ff */
[----:B------:R-:W-:Y:S02]  /*27b0*/  SHF.R.U32.HI R5, RZ, 0x2, R6 ;  /* 0x00000002ff057819 */ /* 0x000fe40000011606 */
[----:B------:R-:W-:Y:S02]  /*27c0*/  LOP3.LUT R0, R0, R7, RZ, 0x3c, !PT ;  /* 0x0000000700007212 */ /* 0x000fe400078e3cff */
[----:B------:R-:W-:-:S03]  /*27d0*/  LOP3.LUT R5, R5, R6, RZ, 0x3c, !PT ;  /* 0x0000000605057212 */ /* 0x000fc600078e3cff */
[----:B------:R-:W-:Y:S02]  /*27e0*/  IMAD.SHL.U32 R2, R0, 0x10, RZ ;  /* 0x0000001000027824 */ /* 0x000fe400078e00ff */
[----:B------:R-:W-:-:S03]  /*27f0*/  IMAD.SHL.U32 R6, R5, 0x2, RZ ;  /* 0x0000000205067824 */ /* 0x000fc600078e00ff */
[----:B------:R-:W-:Y:S01]  /*2800*/  LOP3.LUT R9, R9, R4, R2, 0x96, !PT ;  /* 0x0000000409097212 */ /* 0x000fe200078e9602 */
[----:B------:R-:W-:-:S03]  /*2810*/  IMAD.SHL.U32 R4, R8, 0x2, RZ ;  /* 0x0000000208047824 */ /* 0x000fc600078e00ff */
[-C--:B------:R-:W-:Y:S02]  /*2820*/  LOP3.LUT R2, R9, R0.reuse, RZ, 0x3c, !PT ;  /* 0x0000000009027212 */ /* 0x080fe400078e3cff */
[----:B------:R-:W-:Y:S02]  /*2830*/  SHF.R.U32.HI R9, RZ, 0x2, R0 ;  /* 0x00000002ff097819 */ /* 0x000fe40000011600 */
[----:B------:R-:W-:Y:S01]  /*2840*/  SHF.R.U32.HI R11, RZ, 0x2, R2 ;  /* 0x00000002ff0b7819 */ /* 0x000fe20000011602 */
[----:B------:R-:W-:Y:S01]  /*2850*/  IMAD.SHL.U32 R3, R2, 0x10, RZ ;  /* 0x0000001002037824 */ /* 0x000fe200078e00ff */
[----:B------:R-:W-:Y:S02]  /*2860*/  LOP3.LUT R9, R9, R0, RZ, 0x3c, !PT ;  /* 0x0000000009097212 */ /* 0x000fe400078e3cff */
[----:B------:R-:W-:Y:S02]  /*2870*/  LOP3.LUT R11, R11, R2, RZ, 0x3c, !PT ;  /* 0x000000020b0b7212 */ /* 0x000fe400078e3cff */
[----:B------:R-:W-:-:S02]  /*2880*/  LOP3.LUT R3, R8, R4, R3, 0x96, !PT ;  /* 0x0000000408037212 */ /* 0x000fc400078e9603 */
[----:B------:R-:W-:Y:S02]  /*2890*/  SHF.R.U32.HI R8, RZ, 0x2, R7 ;  /* 0x00000002ff087819 */ /* 0x000fe40000011607 */
[----:B------:R-:W-:Y:S02]  /*28a0*/  LOP3.LUT R3, R3, R2, RZ, 0x3c, !PT ;  /* 0x0000000203037212 */ /* 0x000fe400078e3cff */
[----:B------:R-:W-:Y:S02]  /*28b0*/  LOP3.LUT R8, R8, R7, RZ, 0x3c, !PT ;  /* 0x0000000708087212 */ /* 0x000fe400078e3cff */
[----:B------:R-:W-:Y:S01]  /*28c0*/  SHF.R.U32.HI R16, RZ, 0x2, R3 ;  /* 0x00000002ff107819 */ /* 0x000fe20000011603 */
[----:B------:R-:W-:-:S03]  /*28d0*/  IMAD.SHL.U32 R4, R3, 0x10, RZ ;  /* 0x0000001003047824 */ /* 0x000fc600078e00ff */
[----:B------:R-:W-:Y:S02]  /*28e0*/  LOP3.LUT R16, R16, R3, RZ, 0x3c, !PT ;  /* 0x0000000310107212 */ /* 0x000fe400078e3cff */
[----:B------:R-:W-:Y:S01]  /*28f0*/  LOP3.LUT R6, R5, R6, R4, 0x96, !PT ;  /* 0x0000000605067212 */ /* 0x000fe200078e9604 */
[----:B------:R-:W-:-:S03]  /*2900*/  IMAD.SHL.U32 R4, R8, 0x2, RZ ;  /* 0x0000000208047824 */ /* 0x000fc600078e00ff */
[----:B------:R-:W-:-:S05]  /*2910*/  LOP3.LUT R6, R6, R3, RZ, 0x3c, !PT ;  /* 0x0000000306067212 */ /* 0x000fca00078e3cff */
[----:B------:R-:W-:-:S05]  /*2920*/  IMAD.SHL.U32 R5, R6, 0x10, RZ ;  /* 0x0000001006057824 */ /* 0x000fca00078e00ff */
[----:B------:R-:W-:Y:S02]  /*2930*/  LOP3.LUT R7, R8, R4, R5, 0x96, !PT ;  /* 0x0000000408077212 */ /* 0x000fe400078e9605 */
[----:B------:R-:W0:Y:S02]  /*2940*/  LDC.64 R4, c[0x0][0x390] ;  /* 0x0000e400ff047b82 */ /* 0x000e240000000a00 */
[----:B------:R-:W-:Y:S01]  /*2950*/  LOP3.LUT R8, R7, R6, RZ, 0x3c, !PT ;  /* 0x0000000607087212 */ /* 0x000fe200078e3cff */
[----:B------:R-:W-:-:S04]  /*2960*/  IMAD.SHL.U32 R7, R9, 0x2, RZ ;  /* 0x0000000209077824 */ /* 0x000fc800078e00ff */
[----:B------:R-:W-:-:S05]  /*2970*/  IMAD.SHL.U32 R10, R8, 0x10, RZ ;  /* 0x00000010080a7824 */ /* 0x000fca00078e00ff */
[----:B------:R-:W-:-:S04]  /*2980*/  LOP3.LUT R7, R9, R7, R10, 0x96, !PT ;  /* 0x0000000709077212 */ /* 0x000fc800078e960a */
[----:B------:R-:W-:Y:S01]  /*2990*/  LOP3.LUT R10, R7, R8, RZ, 0x3c, !PT ;  /* 0x00000008070a7212 */ /* 0x000fe200078e3cff */
[----:B------:R-:W-:-:S04]  /*29a0*/  IMAD.SHL.U32 R7, R11, 0x2, RZ ;  /* 0x000000020b077824 */ /* 0x000fc800078e00ff */
[----:B------:R-:W-:Y:S01]  /*29b0*/  IMAD.SHL.U32 R14, R10, 0x10, RZ ;  /* 0x000000100a0e7824 */ /* 0x000fe200078e00ff */
[----:B0-----:R-:W-:-:S04]  /*29c0*/  LOP3.LUT R9, R4, 0xaad26b49, RZ, 0x3c, !PT ;  /* 0xaad26b4904097812 */ /* 0x001fc800078e3cff */
[----:B------:R-:W-:Y:S02]  /*29d0*/  LOP3.LUT R7, R11, R7, R14, 0x96, !PT ;  /* 0x000000070b077212 */ /* 0x000fe400078e960e */
[----:B------:R-:W-:Y:S01]  /*29e0*/  LOP3.LUT R11, R5, 0xf7dcefdd, RZ, 0x3c, !PT ;  /* 0xf7dcefdd050b7812 */ /* 0x000fe200078e3cff */
[----:B------:R-:W-:Y:S01]  /*29f0*/  IMAD R9, R9, 0x4182bed5, RZ ;  /* 0x4182bed509097824 */ /* 0x000fe200078e02ff */
[----:B------:R-:W-:Y:S01]  /*2a00*/  LOP3.LUT R4, R7, R10, RZ, 0x3c, !PT ;  /* 0x0000000a07047212 */ /* 0x000fe200078e3cff */
[----:B------:R-:W-:Y:S02]  /*2a10*/  IMAD.SHL.U32 R7, R16, 0x2, RZ ;  /* 0x0000000210077824 */ /* 0x000fe400078e00ff */
[----:B------:R-:W-:Y:S02]  /*2a20*/  IMAD R14, R11, -0x658354e5, RZ ;  /* 0x9a7cab1b0b0e7824 */ /* 0x000fe400078e02ff */
[----:B------:R-:W-:-:S05]  /*2a30*/  IMAD.SHL.U32 R5, R4, 0x10, RZ ;  /* 0x0000001004057824 */ /* 0x000fca00078e00ff */
[----:B------:R-:W-:Y:S02]  /*2a40*/  LOP3.LUT R5, R16, R7, R5, 0x96, !PT ;  /* 0x0000000710057212 */ /* 0x000fe400078e9605 */
[----:B------:R-:W-:Y:S02]  /*2a50*/  IADD3 R7, PT, PT, R9, 0x64f0c9, R14 ;  /* 0x0064f0c909077810 */ /* 0x000fe40007ffe00e */
[----:B------:R-:W-:Y:S02]  /*2a60*/  LOP3.LUT R16, R5, R4, RZ, 0x3c, !PT ;  /* 0x0000000405107212 */ /* 0x000fe400078e3cff */
[C---:B------:R-:W-:Y:S02]  /*2a70*/  IADD3 R13, PT, PT, R7.reuse, 0x212e9e, R10 ;  /* 0x00212e9e070d7810 */ /* 0x040fe40007ffe00a */
[C---:B------:R-:W-:Y:S02]  /*2a80*/  IADD3 R10, PT, PT, R7.reuse, 0x26b663, R4 ;  /* 0x0026b663070a7810 */ /* 0x040fe40007ffe004 */
[----:B------:R-:W-:-:S02]  /*2a90*/  IADD3 R15, PT, PT, R7, 0x2c3e28, R16 ;  /* 0x002c3e28070f7810 */ /* 0x000fc40007ffe010 */
[C---:B------:R-:W-:Y:S02]  /*2aa0*/  IADD3 R11, PT, PT, R7.reuse, 0x161f14, R6 ;  /* 0x00161f14070b7810 */ /* 0x040fe40007ffe006 */
[----:B------:R-:W-:Y:S02]  /*2ab0*/  IADD3 R8, PT, PT, R7, 0x1ba6d9, R8 ;  /* 0x001ba6d907087810 */ /* 0x000fe40007ffe008 */
[----:B------:R-:W-:Y:S02]  /*2ac0*/  LOP3.LUT R5, R13, R15, R10, 0xfe, !PT ;  /* 0x0000000f0d057212 */ /* 0x000fe400078efe0a */
[C---:B------:R-:W-:Y:S02]  /*2ad0*/  IADD3 R9, PT, PT, R7.reuse, 0xb0f8a, R2 ;  /* 0x000b0f8a07097810 */ /* 0x040fe40007ffe002 */
[----:B------:R-:W-:Y:S02]  /*2ae0*/  IADD3 R2, PT, PT, R7, 0x10974f, R3 ;  /* 0x0010974f07027810 */ /* 0x000fe40007ffe003 */
[----:B------:R-:W-:-:S02]  /*2af0*/  LOP3.LUT R14, R11, R5, R8, 0xfe, !PT ;  /* 0x000000050b0e7212 */ /* 0x000fc400078efe08 */
[C---:B-1----:R-:W-:Y:S02]  /*2b00*/  LEA R4, P0, R12.reuse, UR4, 0x5 ;  /* 0x000000040c047c11 */ /* 0x042fe4000f8028ff */
[----:B------:R-:W-:Y:S02]  /*2b10*/  IADD3 R3, PT, PT, R7, 0x587c5, R0 ;  /* 0x000587c507037810 */ /* 0x000fe40007ffe000 */
[----:B------:R-:W-:Y:S02]  /*2b20*/  LOP3.LUT R14, R9, R14, R2, 0xfe, !PT ;  /* 0x0000000e090e7212 */ /* 0x000fe400078efe02 */
[----:B------:R-:W-:Y:S02]  /*2b30*/  LEA.HI.X R5, R12, UR5, R17, 0x5, P0 ;  /* 0x000000050c057c11 */ /* 0x000fe400080f2c11 */
[----:B------:R-:W-:-:S03]  /*2b40*/  LOP3.LUT P0, RZ, R14, R3, RZ, 0xfc, !PT ;  /* 0x000000030eff7212 */ /* 0x000fc6000780fcff */
[----:B------:R0:W-:Y:S04]  /*2b50*/  STG.E desc[UR6][R4.64], R3 ;  /* 0x0000000304007986 */ /* 0x0001e8000c101906 */
[----:B------:R0:W-:Y:S04]  /*2b60*/  STG.E desc[UR6][R4.64+0x4], R9 ;  /* 0x0000040904007986 */ /* 0x0001e8000c101906 */
[----:B------:R0:W-:Y:S04]  /*2b70*/  STG.E desc[UR6][R4.64+0x8], R2 ;  /* 0x0000080204007986 */ /* 0x0001e8000c101906 */
[----:B------:R0:W-:Y:S04]  /*2b80*/  STG.E desc[UR6][R4.64+0xc], R11 ;  /* 0x00000c0b04007986 */ /* 0x0001e8000c101906 */
[----:B------:R0:W-:Y:S04]  /*2b90*/  STG.E desc[UR6][R4.64+0x10], R8 ;  /* 0x0000100804007986 */ /* 0x0001e8000c101906 */
[----:B------:R0:W-:Y:S04]  /*2ba0*/  STG.E desc[UR6][R4.64+0x14], R13 ;  /* 0x0000140d04007986 */ /* 0x0001e8000c101906 */
[----:B------:R0:W-:Y:S04]  /*2bb0*/  STG.E desc[UR6][R4.64+0x18], R10 ;  /* 0x0000180a04007986 */ /* 0x0001e8000c101906 */
[----:B------:R0:W-:Y:S01]  /*2bc0*/  STG.E desc[UR6][R4.64+0x1c], R15 ;  /* 0x00001c0f04007986 */ /* 0x0001e2000c101906 */
[----:B------:R-:W-:Y:S05]  /*2bd0*/  @P0 EXIT ;  /* 0x000000000000094d */ /* 0x000fea0003800000 */
[----:B0-----:R-:W-:Y:S01]  /*2be0*/  SHF.R.U32.HI R3, RZ, 0x2, R6 ;  /* 0x00000002ff037819 */ /* 0x001fe20000011606 */
[----:B------:R-:W-:-:S03]  /*2bf0*/  IMAD.SHL.U32 R0, R16, 0x10, RZ ;  /* 0x0000001010007824 */ /* 0x000fc600078e00ff */
[----:B------:R-:W-:-:S05]  /*2c00*/  LOP3.LUT R3, R3, R6, RZ, 0x3c, !PT ;  /* 0x0000000603037212 */ /* 0x000fca00078e3cff */
[----:B------:R-:W-:-:S05]  /*2c10*/  IMAD.SHL.U32 R2, R3, 0x2, RZ ;  /* 0x0000000203027824 */ /* 0x000fca00078e00ff */
[----:B------:R-:W-:-:S04]  /*2c20*/  LOP3.LUT R0, R3, R2, R0, 0x96, !PT ;  /* 0x0000000203007212 */ /* 0x000fc800078e9600 */
[----:B------:R-:W-:-:S04]  /*2c30*/  LOP3.LUT R0, R0, R16, RZ, 0x3c, !PT ;  /* 0x0000001000007212 */ /* 0x000fc800078e3cff */
[----:B------:R-:W-:-:S04]  /*2c40*/  IADD3 R0, PT, PT, R7, 0x31c5ed, R0 ;  /* 0x0031c5ed07007810 */ /* 0x000fc80007ffe000 */
[----:B------:R-:W-:-:S05]  /*2c50*/  LOP3.LUT R3, R0, 0x1, RZ, 0xfc, !PT ;  /* 0x0000000100037812 */ /* 0x000fca00078efcff */
[----:B------:R-:W-:Y:S01]  /*2c60*/  STG.E desc[UR6][R4.64], R3 ;  /* 0x0000000304007986 */ /* 0x000fe2000c101906 */
[----:B------:R-:W-:Y:S05]  /*2c70*/  EXIT ;  /* 0x000000000000794d */ /* 0x000fea0003800000 */
.L_x_11:
[----:B------:R-:W-:-:S00]  /*2c80*/  BRA `(.L_x_11) ;  /* 0xfffffffc00fc7947 */ /* 0x000fc0000383ffff */
[----:B------:R-:W-:-:S00]  /*2c90*/  NOP ;  /* 0x0000000000007918 */ /* 0x000fc00000000000 */
        /* <DEDUP_REMOVED lines=14> */
.L_x_12:


//--------------------- .nv.global.init           --------------------------
	.section	.nv.global.init,"aw",@progbits
	.align	4
.nv.global.init:
	.type		mrg32k3aM1SubSeq,@object
	.size		mrg32k3aM1SubSeq,(mrg32k3aM2SubSeq - mrg32k3aM1SubSeq)
mrg32k3aM1SubSeq:
        /*0000*/ 	.byte	0x0b, 0xcc, 0xee, 0x04, 0x73, 0x29, 0x8b, 0x6f, 0xf6, 0x53, 0x03, 0xf6, 0x23, 0xf6, 0xea, 0xda
        /* <DEDUP_REMOVED lines=125> */
	.type		mrg32k3aM2SubSeq,@object
	.size		mrg32k3aM2SubSeq,(mrg32k3aM1 - mrg32k3aM2SubSeq)
mrg32k3aM2SubSeq:
        /* <DEDUP_REMOVED lines=126> */
	.type		mrg32k3aM1,@object
	.size		mrg32k3aM1,(mrg32k3aM1Seq - mrg32k3aM1)
mrg32k3aM1:
        /* <DEDUP_REMOVED lines=144> */
	.type		mrg32k3aM1Seq,@object
	.size		mrg32k3aM1Seq,(mrg32k3aM2 - mrg32k3aM1Seq)
mrg32k3aM1Seq:
        /* <DEDUP_REMOVED lines=144> */
	.type		mrg32k3aM2,@object
	.size		mrg32k3aM2,(mrg32k3aM2Seq - mrg32k3aM2)
mrg32k3aM2:
        /* <DEDUP_REMOVED lines=144> */
	.type		mrg32k3aM2Seq,@object
	.size		mrg32k3aM2Seq,(precalc_xorwow_matrix - mrg32k3aM2Seq)
mrg32k3aM2Seq:
        /* <DEDUP_REMOVED lines=144> */
	.type		precalc_xorwow_matrix,@object
	.size		precalc_xorwow_matrix,(precalc_xorwow_offset_matrix - precalc_xorwow_matrix)
precalc_xorwow_matrix:
        /* <DEDUP_REMOVED lines=6400> */
	.type		precalc_xorwow_offset_matrix,@object
	.size		precalc_xorwow_offset_matrix,(.L_1 - precalc_xorwow_offset_matrix)
precalc_xorwow_offset_matrix:
        /* <DEDUP_REMOVED lines=6400> */
.L_1:


//--------------------- .nv.shared.reserved.0     --------------------------
	.section	.nv.shared.reserved.0,"aw",@nobits
	.weak		__nv_reservedSMEM_offset_0_alias
	.size		__nv_reservedSMEM_offset_0_alias, 0, 64
	.other		__nv_reservedSMEM_offset_0_alias,@"STO_CUDA_RESERVED_SHARED STV_DEFAULT"
__nv_reservedSMEM_offset_0_alias:
	.zero		0
	.zero		64


//--------------------- .nv.constant0._Z28generate_random_private_keysP9uint256_tiy --------------------------
	.section	.nv.constant0._Z28generate_random_private_keysP9uint256_tiy,"a",@progbits
	.sectionflags	@""
	.align	4
.nv.constant0._Z28generate_random_private_keysP9uint256_tiy:
	.zero		920


//--------------------- SYMBOLS --------------------------

	.type		.nv.reservedSmem.offset0,@object
	.size		.nv.reservedSmem.offset0,0x4
